// auto-generated by cutlass_sweep.gemm — config: {"arch": "sm_90", "cluster_m": 1, "cluster_n": 1, "dtype": "int8", "dtype_b": "int8", "layout": "nt", "stages": 0, "tile_k": 64, "tile_m": 256, "tile_n": 128}
#include "cutlass/cutlass.h"
#include "cutlass/gemm/collective/collective_builder.hpp"
#include "cutlass/gemm/device/gemm_universal_adapter.h"
#include "cutlass/gemm/kernel/gemm_universal.hpp"
#include "cutlass/epilogue/collective/collective_builder.hpp"

using ElemA = int8_t;
using ElemB = int8_t;
using ElemCD = int8_t;
using Acc  = int32_t;
using TileShape    = cute::Shape<cute::_256, cute::_128, cute::_64>;
using ClusterShape = cute::Shape<cute::_1, cute::_1, cute::_1>;

using CollectiveEpilogue = typename cutlass::epilogue::collective::CollectiveBuilder<
    cutlass::arch::Sm90, cutlass::arch::OpClassTensorOp,
    TileShape, ClusterShape,
    cutlass::epilogue::collective::EpilogueTileAuto,
    Acc, Acc,
    ElemCD, cutlass::layout::RowMajor, 128 / cutlass::sizeof_bits<ElemCD>::value,
    ElemCD, cutlass::layout::RowMajor, 128 / cutlass::sizeof_bits<ElemCD>::value,
    cutlass::epilogue::collective::EpilogueScheduleAuto
  >::CollectiveOp;

using CollectiveMainloop = typename cutlass::gemm::collective::CollectiveBuilder<
    cutlass::arch::Sm90, cutlass::arch::OpClassTensorOp,
    ElemA, cutlass::layout::RowMajor, 128 / cutlass::sizeof_bits<ElemA>::value,
    ElemB, cutlass::layout::ColumnMajor, 128 / cutlass::sizeof_bits<ElemB>::value,
    Acc,
    TileShape, ClusterShape,
    cutlass::gemm::collective::StageCountAutoCarveout<static_cast<int>(sizeof(typename CollectiveEpilogue::SharedStorage))>,
    cutlass::gemm::collective::KernelScheduleAuto
  >::CollectiveOp;

using GemmKernel = cutlass::gemm::kernel::GemmUniversal<
    cute::Shape<int,int,int,int>,
    CollectiveMainloop,
    CollectiveEpilogue
>;
using Gemm = cutlass::gemm::device::GemmUniversalAdapter<GemmKernel>;

// Force the device kernel symbol into the cubin without needing a host main.
auto* _anchor = &cutlass::device_kernel<GemmKernel>;


// ===== COMPILED SASS (sm_90a) =====

	.target	sm_90a

	.elftype	@"ET_EXEC"


//--------------------- .note.nv.tkinfo           --------------------------
	.section	.note.nv.tkinfo,"",@"SHT_NOTE"
	.sectionflags	@"SHF_NOTE_NV_TKINFO"
	.tkinfo
        /*0018*/ 	.word	0x00000002
        /*0030*/ 	.string	""
        /*0030*/ 	.string	"ptxas"
        /*0030*/ 	.string	"Cuda compilation tools, release 13.0, V13.0.88"
        /*0030*/ 	.string	"Build cuda_13.0.r13.0/compiler.36424714_0"
        /*0030*/ 	.string	"-arch sm_90a -m 64 "



//--------------------- .note.nv.cuinfo           --------------------------
	.section	.note.nv.cuinfo,"",@"SHT_NOTE"
	.sectionflags	@"SHF_NOTE_NV_CUINFO"
        /*0018*/ 	.short	0x0002
        /*001a*/ 	.short	0x005a
        /*001c*/ 	.short	0x0082
	.zero		2


//--------------------- .nv.info                  --------------------------
	.section	.nv.info,"",@"SHT_CUDA_INFO"
	.align	4


	//----- nvinfo : EIATTR_REGCOUNT
	.align		4
        /*0000*/ 	.byte	0x04, 0x2f
        /*0002*/ 	.short	(.L_15 - .L_14)
	.align		4
.L_14:
        /*0004*/ 	.word	index@(_ZN7cutlass13device_kernelINS_4gemm6kernel13GemmUniversalIN4cute5tupleIJiiiiEEENS1_10collective13CollectiveMmaINS1_34MainloopSm90TmaGmmaWarpSpecializedILi9ENS5_IJNS4_1CILi1EEESB_SB_EEENS1_35KernelTmaWarpSpecializedCooperativeEEENS5_IJNSA_ILi256EEENSA_ILi128EEENSA_ILi64EEEEEEaNS5_IJlSB_lEEEaSJ_NS4_8TiledMMAINS4_8MMA_AtomIJNS4_4SM904GMMA27MMA_64x128x32_S32S8S8_SS_TNEEEENS4_6LayoutINS5_IJNSA_ILi2EEESB_SB_EEENS5_IJSB_NSA_ILi0EEEST_EEEEENS5_IJNS4_10UnderscoreESW_SW_EEEEENS4_13SM90_TMA_LOADENS4_14ComposedLayoutINS4_7SwizzleILi2ELi4ELi3EEENS4_18smem_ptr_flag_bitsILi8EEENSQ_INS5_IJNSA_ILi8EEESH_EEENS5_IJSH_SB_EEEEEEEvNS4_8identityESZ_S19_vS1A_EENS_8epilogue10collective6detail29Sm90TmaWarpSpecializedAdapterINS1D_15DefaultEpilogueIaSJ_SJ_NS1C_6thread17LinearCombinationIaLi1EiiLNS1H_9ScaleType4KindE0ELNS_15FloatRoundStyleE2EaEENS1_15EpilogueDefaultEEEEEvvEEEEvNT_6ParamsE)
        /*0008*/ 	.word	0x000000a8


	//----- nvinfo : EIATTR_FRAME_SIZE
	.align		4
.L_15:
        /*000c*/ 	.byte	0x04, 0x11
        /*000e*/ 	.short	(.L_17 - .L_16)
	.align		4
.L_16:
        /*0010*/ 	.word	index@(_ZN7cutlass13device_kernelINS_4gemm6kernel13GemmUniversalIN4cute5tupleIJiiiiEEENS1_10collective13CollectiveMmaINS1_34MainloopSm90TmaGmmaWarpSpecializedILi9ENS5_IJNS4_1CILi1EEESB_SB_EEENS1_35KernelTmaWarpSpecializedCooperativeEEENS5_IJNSA_ILi256EEENSA_ILi128EEENSA_ILi64EEEEEEaNS5_IJlSB_lEEEaSJ_NS4_8TiledMMAINS4_8MMA_AtomIJNS4_4SM904GMMA27MMA_64x128x32_S32S8S8_SS_TNEEEENS4_6LayoutINS5_IJNSA_ILi2EEESB_SB_EEENS5_IJSB_NSA_ILi0EEEST_EEEEENS5_IJNS4_10UnderscoreESW_SW_EEEEENS4_13SM90_TMA_LOADENS4_14ComposedLayoutINS4_7SwizzleILi2ELi4ELi3EEENS4_18smem_ptr_flag_bitsILi8EEENSQ_INS5_IJNSA_ILi8EEESH_EEENS5_IJSH_SB_EEEEEEEvNS4_8identityESZ_S19_vS1A_EENS_8epilogue10collective6detail29Sm90TmaWarpSpecializedAdapterINS1D_15DefaultEpilogueIaSJ_SJ_NS1C_6thread17LinearCombinationIaLi1EiiLNS1H_9ScaleType4KindE0ELNS_15FloatRoundStyleE2EaEENS1_15EpilogueDefaultEEEEEvvEEEEvNT_6ParamsE)
        /*0014*/ 	.word	0x00000000


	//----- nvinfo : EIATTR_MIN_STACK_SIZE
	.align		4
.L_17:
        /*0018*/ 	.byte	0x04, 0x12
        /*001a*/ 	.short	(.L_19 - .L_18)
	.align		4
.L_18:
        /*001c*/ 	.word	index@(_ZN7cutlass13device_kernelINS_4gemm6kernel13GemmUniversalIN4cute5tupleIJiiiiEEENS1_10collective13CollectiveMmaINS1_34MainloopSm90TmaGmmaWarpSpecializedILi9ENS5_IJNS4_1CILi1EEESB_SB_EEENS1_35KernelTmaWarpSpecializedCooperativeEEENS5_IJNSA_ILi256EEENSA_ILi128EEENSA_ILi64EEEEEEaNS5_IJlSB_lEEEaSJ_NS4_8TiledMMAINS4_8MMA_AtomIJNS4_4SM904GMMA27MMA_64x128x32_S32S8S8_SS_TNEEEENS4_6LayoutINS5_IJNSA_ILi2EEESB_SB_EEENS5_IJSB_NSA_ILi0EEEST_EEEEENS5_IJNS4_10UnderscoreESW_SW_EEEEENS4_13SM90_TMA_LOADENS4_14ComposedLayoutINS4_7SwizzleILi2ELi4ELi3EEENS4_18smem_ptr_flag_bitsILi8EEENSQ_INS5_IJNSA_ILi8EEESH_EEENS5_IJSH_SB_EEEEEEEvNS4_8identityESZ_S19_vS1A_EENS_8epilogue10collective6detail29Sm90TmaWarpSpecializedAdapterINS1D_15DefaultEpilogueIaSJ_SJ_NS1C_6thread17LinearCombinationIaLi1EiiLNS1H_9ScaleType4KindE0ELNS_15FloatRoundStyleE2EaEENS1_15EpilogueDefaultEEEEEvvEEEEvNT_6ParamsE)
        /*0020*/ 	.word	0x00000000
.L_19:


//--------------------- .nv.compat                --------------------------
	.section	.nv.compat,"",@"SHT_CUDA_COMPAT_INFO"
	.align	4
        /*0000*/ 	.byte	0x02, 0x09, 0x01, 0x00, 0x02, 0x02, 0x04, 0x00, 0x02, 0x05, 0x05, 0x00, 0x03, 0x07, 0x01, 0x01
        /*0010*/ 	.byte	0x02, 0x03, 0x01, 0x00, 0x02, 0x06, 0x01, 0x00, 0x04, 0x0b, 0x08, 0x00, 0x00, 0x00, 0x00, 0x00
        /*0020*/ 	.byte	0x00, 0x00, 0x00, 0x00


//--------------------- .nv.info._ZN7cutlass13device_kernelINS_4gemm6kernel13GemmUniversalIN4cute5tupleIJiiiiEEENS1_10collective13CollectiveMmaINS1_34MainloopSm90TmaGmmaWarpSpecializedILi9ENS5_IJNS4_1CILi1EEESB_SB_EEENS1_35KernelTmaWarpSpecializedCooperativeEEENS5_IJNSA_ILi256EEENSA_ILi128EEENSA_ILi64EEEEEEaNS5_IJlSB_lEEEaSJ_NS4_8TiledMMAINS4_8MMA_AtomIJNS4_4SM904GMMA27MMA_64x128x32_S32S8S8_SS_TNEEEENS4_6LayoutINS5_IJNSA_ILi2EEESB_SB_EEENS5_IJSB_NSA_ILi0EEEST_EEEEENS5_IJNS4_10UnderscoreESW_SW_EEEEENS4_13SM90_TMA_LOADENS4_14ComposedLayoutINS4_7SwizzleILi2ELi4ELi3EEENS4_18smem_ptr_flag_bitsILi8EEENSQ_INS5_IJNSA_ILi8EEESH_EEENS5_IJSH_SB_EEEEEEEvNS4_8identityESZ_S19_vS1A_EENS_8epilogue10collective6detail29Sm90TmaWarpSpecializedAdapterINS1D_15DefaultEpilogueIaSJ_SJ_NS1C_6thread17LinearCombinationIaLi1EiiLNS1H_9ScaleType4KindE0ELNS_15FloatRoundStyleE2EaEENS1_15EpilogueDefaultEEEEEvvEEEEvNT_6ParamsE --------------------------
	.section	.nv.info._ZN7cutlass13device_kernelINS_4gemm6kernel13GemmUniversalIN4cute5tupleIJiiiiEEENS1_10collective13CollectiveMmaINS1_34MainloopSm90TmaGmmaWarpSpecializedILi9ENS5_IJNS4_1CILi1EEESB_SB_EEENS1_35KernelTmaWarpSpecializedCooperativeEEENS5_IJNSA_ILi256EEENSA_ILi128EEENSA_ILi64EEEEEEaNS5_IJlSB_lEEEaSJ_NS4_8TiledMMAINS4_8MMA_AtomIJNS4_4SM904GMMA27MMA_64x128x32_S32S8S8_SS_TNEEEENS4_6LayoutINS5_IJNSA_ILi2EEESB_SB_EEENS5_IJSB_NSA_ILi0EEEST_EEEEENS5_IJNS4_10UnderscoreESW_SW_EEEEENS4_13SM90_TMA_LOADENS4_14ComposedLayoutINS4_7SwizzleILi2ELi4ELi3EEENS4_18smem_ptr_flag_bitsILi8EEENSQ_INS5_IJNSA_ILi8EEESH_EEENS5_IJSH_SB_EEEEEEEvNS4_8identityESZ_S19_vS1A_EENS_8epilogue10collective6detail29Sm90TmaWarpSpecializedAdapterINS1D_15DefaultEpilogueIaSJ_SJ_NS1C_6thread17LinearCombinationIaLi1EiiLNS1H_9ScaleType4KindE0ELNS_15FloatRoundStyleE2EaEENS1_15EpilogueDefaultEEEEEvvEEEEvNT_6ParamsE,"",@"SHT_CUDA_INFO"
	.sectionflags	@""
	.align	4


	//----- nvinfo : EIATTR_CUDA_API_VERSION
	.align		4
        /*0000*/ 	.byte	0x04, 0x37
        /*0002*/ 	.short	(.L_21 - .L_20)
.L_20:
        /*0004*/ 	.word	0x00000082


	//----- nvinfo : EIATTR_KPARAM_INFO
	.align		4
.L_21:
        /*0008*/ 	.byte	0x04, 0x17
        /*000a*/ 	.short	(.L_23 - .L_22)
.L_22:
        /*000c*/ 	.word	0x00000000
        /*0010*/ 	.short	0x0000
        /*0012*/ 	.short	0x0070
        /*0014*/ 	.byte	0x00, 0xf0, 0x01, 0x10


	//----- nvinfo : EIATTR_SPARSE_MMA_MASK
	.align		4
.L_23:
        /*0018*/ 	.byte	0x03, 0x50
        /*001a*/ 	.short	0x0000


	//----- nvinfo : EIATTR_MAXREG_COUNT
	.align		4
        /*001c*/ 	.byte	0x03, 0x1b
        /*001e*/ 	.short	0x00a8


	//----- nvinfo : EIATTR_NUM_BARRIERS
	.align		4
        /*0020*/ 	.byte	0x02, 0x4c
        /*0022*/ 	.byte	0x01
	.zero		1


	//----- nvinfo : EIATTR_EXTERNS
	.align		4
        /*0024*/ 	.byte	0x04, 0x0f
        /*0026*/ 	.short	(.L_25 - .L_24)


	//   ....[0]....
	.align		4
.L_24:
        /*0028*/ 	.word	index@(__assertfail)


	//----- nvinfo : EIATTR_MERCURY_ISA_VERSION
	.align		4
.L_25:
        /*002c*/ 	.byte	0x03, 0x5f
        /*002e*/ 	.short	0x0101


	//----- nvinfo : EIATTR_INT_WARP_WIDE_INSTR_OFFSETS
	.align		4
        /*0030*/ 	.byte	0x04, 0x31
        /*0032*/ 	.short	(.L_27 - .L_26)


	//   ....[0]....
.L_26:
        /*0034*/ 	.word	0x00000480


	//   ....[1]....
        /*0038*/ 	.word	0x000004b0


	//   ....[2]....
        /*003c*/ 	.word	0x00000590


	//----- nvinfo : EIATTR_COOP_GROUP_MASK_REGIDS
	.align		4
.L_27:
        /*0040*/ 	.byte	0x04, 0x29
        /*0042*/ 	.short	(.L_29 - .L_28)


	//   ....[0]....
.L_28:
        /*0044*/ 	.word	0xffffffff


	//   ....[1]....
        /*0048*/ 	.word	0xffffffff


	//   ....[2]....
        /*004c*/ 	.word	0xffffffff


	//   ....[3]....
        /*0050*/ 	.word	0xffffffff


	//   ....[4]....
        /*0054*/ 	.word	0xffffffff


	//----- nvinfo : EIATTR_COOP_GROUP_INSTR_OFFSETS
	.align		4
.L_29:
        /*0058*/ 	.byte	0x04, 0x28
        /*005a*/ 	.short	(.L_31 - .L_30)


	//   ....[0]....
.L_30:
        /*005c*/ 	.word	0x00000060


	//   ....[1]....
        /*0060*/ 	.word	0x00000070


	//   ....[2]....
        /*0064*/ 	.word	0x00000130


	//   ....[3]....
        /*0068*/ 	.word	0x00000390


	//   ....[4]....
        /*006c*/ 	.word	0x00001040


	//----- nvinfo : EIATTR_REG_RECONFIG
	.align		4
.L_31:
        /*0070*/ 	.byte	0x01, 0x54
	.zero		2


	//----- nvinfo : EIATTR_SYSCALL_OFFSETS
	.align		4
        /*0074*/ 	.byte	0x04, 0x46
        /*0076*/ 	.short	(.L_33 - .L_32)


	//   ....[0]....
.L_32:
        /*0078*/ 	.word	0x00001210


	//----- nvinfo : EIATTR_MBARRIER_INSTR_OFFSETS
	.align		4
.L_33:
        /*007c*/ 	.byte	0x04, 0x39
        /*007e*/ 	.short	(.L_35 - .L_34)


	//   ....[0]....
.L_34:
        /*0080*/ 	.word	0x00000250
        /*0084*/ 	.word	0x000000ff
        /*0088*/ 	.word	0x00000000
        /*008c*/ 	.short	0x0100
        /*008e*/ 	.byte	0x08
	.zero		1


	//   ....[1]....
        /*0090*/ 	.word	0x00000260
        /*0094*/ 	.word	0x000000ff
        /*0098*/ 	.word	0x00000048
        /*009c*/ 	.short	0x0100
        /*009e*/ 	.byte	0x08
	.zero		1


	//   ....[2]....
        /*00a0*/ 	.word	0x00000270
        /*00a4*/ 	.word	0x000000ff
        /*00a8*/ 	.word	0x00000008
        /*00ac*/ 	.short	0x0100
        /*00ae*/ 	.byte	0x08
	.zero		1


	//   ....[3]....
        /*00b0*/ 	.word	0x00000280
        /*00b4*/ 	.word	0x000000ff
        /*00b8*/ 	.word	0x00000050
        /*00bc*/ 	.short	0x0100
        /*00be*/ 	.byte	0x08
	.zero		1


	//   ....[4]....
        /*00c0*/ 	.word	0x00000290
        /*00c4*/ 	.word	0x000000ff
        /*00c8*/ 	.word	0x00000010
        /*00cc*/ 	.short	0x0100
        /*00ce*/ 	.byte	0x08
	.zero		1


	//   ....[5]....
        /*00d0*/ 	.word	0x000002a0
        /*00d4*/ 	.word	0x000000ff
        /*00d8*/ 	.word	0x00000058
        /*00dc*/ 	.short	0x0100
        /*00de*/ 	.byte	0x08
	.zero		1


	//   ....[6]....
        /*00e0*/ 	.word	0x000002b0
        /*00e4*/ 	.word	0x000000ff
        /*00e8*/ 	.word	0x00000018
        /*00ec*/ 	.short	0x0100
        /*00ee*/ 	.byte	0x08
	.zero		1


	//   ....[7]....
        /*00f0*/ 	.word	0x000002c0
        /*00f4*/ 	.word	0x000000ff
        /*00f8*/ 	.word	0x00000060
        /*00fc*/ 	.short	0x0100
        /*00fe*/ 	.byte	0x08
	.zero		1


	//   ....[8]....
        /*0100*/ 	.word	0x000002d0
        /*0104*/ 	.word	0x000000ff
        /*0108*/ 	.word	0x00000020
        /*010c*/ 	.short	0x0100
        /*010e*/ 	.byte	0x08
	.zero		1


	//   ....[9]....
        /*0110*/ 	.word	0x000002e0
        /*0114*/ 	.word	0x000000ff
        /*0118*/ 	.word	0x00000068
        /*011c*/ 	.short	0x0100
        /*011e*/ 	.byte	0x08
	.zero		1


	//   ....[10]....
        /*0120*/ 	.word	0x000002f0
        /*0124*/ 	.word	0x000000ff
        /*0128*/ 	.word	0x00000028
        /*012c*/ 	.short	0x0100
        /*012e*/ 	.byte	0x08
	.zero		1


	//   ....[11]....
        /*0130*/ 	.word	0x00000300
        /*0134*/ 	.word	0x000000ff
        /*0138*/ 	.word	0x00000070
        /*013c*/ 	.short	0x0100
        /*013e*/ 	.byte	0x08
	.zero		1


	//   ....[12]....
        /*0140*/ 	.word	0x00000310
        /*0144*/ 	.word	0x000000ff
        /*0148*/ 	.word	0x00000030
        /*014c*/ 	.short	0x0100
        /*014e*/ 	.byte	0x08
	.zero		1


	//   ....[13]....
        /*0150*/ 	.word	0x00000320
        /*0154*/ 	.word	0x000000ff
        /*0158*/ 	.word	0x00000078
        /*015c*/ 	.short	0x0100
        /*015e*/ 	.byte	0x08
	.zero		1


	//   ....[14]....
        /*0160*/ 	.word	0x00000330
        /*0164*/ 	.word	0x000000ff
        /*0168*/ 	.word	0x00000038
        /*016c*/ 	.short	0x0100
        /*016e*/ 	.byte	0x08
	.zero		1


	//   ....[15]....
        /*0170*/ 	.word	0x00000340
        /*0174*/ 	.word	0x000000ff
        /*0178*/ 	.word	0x00000080
        /*017c*/ 	.short	0x0100
        /*017e*/ 	.byte	0x08
	.zero		1


	//   ....[16]....
        /*0180*/ 	.word	0x00000350
        /*0184*/ 	.word	0x000000ff
        /*0188*/ 	.word	0x00000040
        /*018c*/ 	.short	0x0100
        /*018e*/ 	.byte	0x08
	.zero		1


	//   ....[17]....
        /*0190*/ 	.word	0x00000360
        /*0194*/ 	.word	0x000000ff
        /*0198*/ 	.word	0x00000088
        /*019c*/ 	.short	0x0100
        /*019e*/ 	.byte	0x08
	.zero		1


	//   ....[18]....
        /*01a0*/ 	.word	0x00000600
        /*01a4*/ 	.word	0x000000ff
        /*01a8*/ 	.word	0x000000a0
        /*01ac*/ 	.short	0x0100
        /*01ae*/ 	.byte	0x06
	.zero		1


	//   ....[19]....
        /*01b0*/ 	.word	0x00000660
        /*01b4*/ 	.word	0x000000ff
        /*01b8*/ 	.word	0x000000a8
        /*01bc*/ 	.short	0x0100
        /*01be*/ 	.byte	0x06
	.zero		1


	//   ....[20]....
        /*01c0*/ 	.word	0x000012e0
        /*01c4*/ 	.word	0x00000003
        /*01c8*/ 	.word	0x00000000
        /*01cc*/ 	.short	0x010a
        /*01ce*/ 	.byte	0x3f
	.zero		1


	//   ....[21]....
        /*01d0*/ 	.word	0x00001320
        /*01d4*/ 	.word	0x00000003
        /*01d8*/ 	.word	0x00000000
        /*01dc*/ 	.short	0x010a
        /*01de*/ 	.byte	0x3f
	.zero		1


	//   ....[22]....
        /*01e0*/ 	.word	0x000016a0
        /*01e4*/ 	.word	0x00000005
        /*01e8*/ 	.word	0x00000000
        /*01ec*/ 	.short	0x010a
        /*01ee*/ 	.byte	0x3f
	.zero		1


	//   ....[23]....
        /*01f0*/ 	.word	0x000016e0
        /*01f4*/ 	.word	0x00000005
        /*01f8*/ 	.word	0x00000000
        /*01fc*/ 	.short	0x010a
        /*01fe*/ 	.byte	0x3f
	.zero		1


	//   ....[24]....
        /*0200*/ 	.word	0x00001900
        /*0204*/ 	.word	0x00000004
        /*0208*/ 	.word	0x00000000
        /*020c*/ 	.short	0x0101
        /*020e*/ 	.byte	0x3f
	.zero		1


	//   ....[25]....
        /*0210*/ 	.word	0x00001ae0
        /*0214*/ 	.word	0x00000000
        /*0218*/ 	.word	0x00000000
        /*021c*/ 	.short	0x0101
        /*021e*/ 	.byte	0x3f
	.zero		1


	//   ....[26]....
        /*0220*/ 	.word	0x000091b0
        /*0224*/ 	.word	0x0000000e
        /*0228*/ 	.word	0x00000048
        /*022c*/ 	.short	0x010a
        /*022e*/ 	.byte	0x3f
	.zero		1


	//   ....[27]....
        /*0230*/ 	.word	0x00009530
        /*0234*/ 	.word	0x00000006
        /*0238*/ 	.word	0x000000a8
        /*023c*/ 	.short	0x0101
        /*023e*/ 	.byte	0x3f
	.zero		1


	//   ....[28]....
        /*0240*/ 	.word	0x00009c60
        /*0244*/ 	.word	0x00000007
        /*0248*/ 	.word	0x00000000
        /*024c*/ 	.short	0x010a
        /*024e*/ 	.byte	0x3f
	.zero		1


	//   ....[29]....
        /*0250*/ 	.word	0x00009ce0
        /*0254*/ 	.word	0x00000009
        /*0258*/ 	.word	0x00000000
        /*025c*/ 	.short	0x010a
        /*025e*/ 	.byte	0x3f
	.zero		1


	//   ....[30]....
        /*0260*/ 	.word	0x00009d70
        /*0264*/ 	.word	0x00000006
        /*0268*/ 	.word	0x00000000
        /*026c*/ 	.short	0x010a
        /*026e*/ 	.byte	0x3f
	.zero		1


	//   ....[31]....
        /*0270*/ 	.word	0x00009e00
        /*0274*/ 	.word	0x00000009
        /*0278*/ 	.word	0x00000000
        /*027c*/ 	.short	0x010a
        /*027e*/ 	.byte	0x3f
	.zero		1


	//   ....[32]....
        /*0280*/ 	.word	0x00009e90
        /*0284*/ 	.word	0x00000006
        /*0288*/ 	.word	0x00000000
        /*028c*/ 	.short	0x010a
        /*028e*/ 	.byte	0x3f
	.zero		1


	//   ....[33]....
        /*0290*/ 	.word	0x00009f20
        /*0294*/ 	.word	0x00000009
        /*0298*/ 	.word	0x00000000
        /*029c*/ 	.short	0x010a
        /*029e*/ 	.byte	0x3f
	.zero		1


	//   ....[34]....
        /*02a0*/ 	.word	0x00009fb0
        /*02a4*/ 	.word	0x00000006
        /*02a8*/ 	.word	0x00000000
        /*02ac*/ 	.short	0x010a
        /*02ae*/ 	.byte	0x3f
	.zero		1


	//   ....[35]....
        /*02b0*/ 	.word	0x0000a040
        /*02b4*/ 	.word	0x00000009
        /*02b8*/ 	.word	0x00000000
        /*02bc*/ 	.short	0x010a
        /*02be*/ 	.byte	0x3f
	.zero		1


	//   ....[36]....
        /*02c0*/ 	.word	0x0000a0d0
        /*02c4*/ 	.word	0x00000003
        /*02c8*/ 	.word	0x00000000
        /*02cc*/ 	.short	0x010a
        /*02ce*/ 	.byte	0x3f
	.zero		1


	//   ....[37]....
        /*02d0*/ 	.word	0x0000a130
        /*02d4*/ 	.word	0x00000003
        /*02d8*/ 	.word	0x00000000
        /*02dc*/ 	.short	0x010a
        /*02de*/ 	.byte	0x3f
	.zero		1


	//   ....[38]....
        /*02e0*/ 	.word	0x0000a180
        /*02e4*/ 	.word	0x00000005
        /*02e8*/ 	.word	0x00000000
        /*02ec*/ 	.short	0x010a
        /*02ee*/ 	.byte	0x3f
	.zero		1


	//   ....[39]....
        /*02f0*/ 	.word	0x0000a250
        /*02f4*/ 	.word	0x0000000e
        /*02f8*/ 	.word	0x00000048
        /*02fc*/ 	.short	0x010a
        /*02fe*/ 	.byte	0x3f
	.zero		1


	//   ....[40]....
        /*0300*/ 	.word	0x0000a320
        /*0304*/ 	.word	0x00000007
        /*0308*/ 	.word	0x00000000
        /*030c*/ 	.short	0x010a
        /*030e*/ 	.byte	0x3f
	.zero		1


	//   ....[41]....
        /*0310*/ 	.word	0x0000a370
        /*0314*/ 	.word	0x00000009
        /*0318*/ 	.word	0x00000000
        /*031c*/ 	.short	0x010a
        /*031e*/ 	.byte	0x3f
	.zero		1


	//   ....[42]....
        /*0320*/ 	.word	0x0000a3c0
        /*0324*/ 	.word	0x00000006
        /*0328*/ 	.word	0x00000000
        /*032c*/ 	.short	0x010a
        /*032e*/ 	.byte	0x3f
	.zero		1


	//   ....[43]....
        /*0330*/ 	.word	0x0000a410
        /*0334*/ 	.word	0x00000009
        /*0338*/ 	.word	0x00000000
        /*033c*/ 	.short	0x010a
        /*033e*/ 	.byte	0x3f
	.zero		1


	//   ....[44]....
        /*0340*/ 	.word	0x0000a460
        /*0344*/ 	.word	0x00000006
        /*0348*/ 	.word	0x00000000
        /*034c*/ 	.short	0x010a
        /*034e*/ 	.byte	0x3f
	.zero		1


	//   ....[45]....
        /*0350*/ 	.word	0x0000a4b0
        /*0354*/ 	.word	0x00000009
        /*0358*/ 	.word	0x00000000
        /*035c*/ 	.short	0x010a
        /*035e*/ 	.byte	0x3f
	.zero		1


	//   ....[46]....
        /*0360*/ 	.word	0x0000a500
        /*0364*/ 	.word	0x00000006
        /*0368*/ 	.word	0x00000000
        /*036c*/ 	.short	0x010a
        /*036e*/ 	.byte	0x3f
	.zero		1


	//   ....[47]....
        /*0370*/ 	.word	0x0000a550
        /*0374*/ 	.word	0x00000009
        /*0378*/ 	.word	0x00000000
        /*037c*/ 	.short	0x010a
        /*037e*/ 	.byte	0x3f
	.zero		1


	//----- nvinfo : EIATTR_NUM_MBARRIERS
	.align		4
.L_35:
        /*0380*/ 	.byte	0x03, 0x38
        /*0382*/ 	.short	0x0014


	//----- nvinfo : EIATTR_EXIT_INSTR_OFFSETS
	.align		4
        /*0384*/ 	.byte	0x04, 0x1c
        /*0386*/ 	.short	(.L_37 - .L_36)


	//   ....[0]....
.L_36:
        /*0388*/ 	.word	0x000006b0


	//   ....[1]....
        /*038c*/ 	.word	0x00000f80


	//   ....[2]....
        /*0390*/ 	.word	0x00008820


	//   ....[3]....
        /*0394*/ 	.word	0x00008e50


	//   ....[4]....
        /*0398*/ 	.word	0x0000a120


	//----- nvinfo : EIATTR_MAX_THREADS
	.align		4
.L_37:
        /*039c*/ 	.byte	0x04, 0x05
        /*039e*/ 	.short	(.L_39 - .L_38)
.L_38:
        /*03a0*/ 	.word	0x00000180
        /*03a4*/ 	.word	0x00000001
        /*03a8*/ 	.word	0x00000001


	//----- nvinfo : EIATTR_CRS_STACK_SIZE
	.align		4
.L_39:
        /*03ac*/ 	.byte	0x04, 0x1e
        /*03ae*/ 	.short	(.L_41 - .L_40)
.L_40:
        /*03b0*/ 	.word	0x00000000


	//----- nvinfo : EIATTR_CBANK_PARAM_SIZE
	.align		4
.L_41:
        /*03b4*/ 	.byte	0x03, 0x19
        /*03b6*/ 	.short	0x0470


	//----- nvinfo : EIATTR_PARAM_CBANK
	.align		4
        /*03b8*/ 	.byte	0x04, 0x0a
        /*03ba*/ 	.short	(.L_43 - .L_42)
	.align		4
.L_42:
        /*03bc*/ 	.word	index@(.nv.constant0._ZN7cutlass13device_kernelINS_4gemm6kernel13GemmUniversalIN4cute5tupleIJiiiiEEENS1_10collective13CollectiveMmaINS1_34MainloopSm90TmaGmmaWarpSpecializedILi9ENS5_IJNS4_1CILi1EEESB_SB_EEENS1_35KernelTmaWarpSpecializedCooperativeEEENS5_IJNSA_ILi256EEENSA_ILi128EEENSA_ILi64EEEEEEaNS5_IJlSB_lEEEaSJ_NS4_8TiledMMAINS4_8MMA_AtomIJNS4_4SM904GMMA27MMA_64x128x32_S32S8S8_SS_TNEEEENS4_6LayoutINS5_IJNSA_ILi2EEESB_SB_EEENS5_IJSB_NSA_ILi0EEEST_EEEEENS5_IJNS4_10UnderscoreESW_SW_EEEEENS4_13SM90_TMA_LOADENS4_14ComposedLayoutINS4_7SwizzleILi2ELi4ELi3EEENS4_18smem_ptr_flag_bitsILi8EEENSQ_INS5_IJNSA_ILi8EEESH_EEENS5_IJSH_SB_EEEEEEEvNS4_8identityESZ_S19_vS1A_EENS_8epilogue10collective6detail29Sm90TmaWarpSpecializedAdapterINS1D_15DefaultEpilogueIaSJ_SJ_NS1C_6thread17LinearCombinationIaLi1EiiLNS1H_9ScaleType4KindE0ELNS_15FloatRoundStyleE2EaEENS1_15EpilogueDefaultEEEEEvvEEEEvNT_6ParamsE)
        /*03c0*/ 	.short	0x0210
        /*03c2*/ 	.short	0x0470


	//----- nvinfo : EIATTR_SW_WAR
	.align		4
.L_43:
        /*03c4*/ 	.byte	0x04, 0x36
        /*03c6*/ 	.short	(.L_45 - .L_44)
.L_44:
        /*03c8*/ 	.word	0x00000008
.L_45:


//--------------------- .nv.callgraph             --------------------------
	.section	.nv.callgraph,"",@"SHT_CUDA_CALLGRAPH"
	.align	4
	.sectionentsize	8
	.align		4
        /*0000*/ 	.word	0x00000000
	.align		4
        /*0004*/ 	.word	0xffffffff
	.align		4
        /*0008*/ 	.word	index@(_ZN7cutlass13device_kernelINS_4gemm6kernel13GemmUniversalIN4cute5tupleIJiiiiEEENS1_10collective13CollectiveMmaINS1_34MainloopSm90TmaGmmaWarpSpecializedILi9ENS5_IJNS4_1CILi1EEESB_SB_EEENS1_35KernelTmaWarpSpecializedCooperativeEEENS5_IJNSA_ILi256EEENSA_ILi128EEENSA_ILi64EEEEEEaNS5_IJlSB_lEEEaSJ_NS4_8TiledMMAINS4_8MMA_AtomIJNS4_4SM904GMMA27MMA_64x128x32_S32S8S8_SS_TNEEEENS4_6LayoutINS5_IJNSA_ILi2EEESB_SB_EEENS5_IJSB_NSA_ILi0EEEST_EEEEENS5_IJNS4_10UnderscoreESW_SW_EEEEENS4_13SM90_TMA_LOADENS4_14ComposedLayoutINS4_7SwizzleILi2ELi4ELi3EEENS4_18smem_ptr_flag_bitsILi8EEENSQ_INS5_IJNSA_ILi8EEESH_EEENS5_IJSH_SB_EEEEEEEvNS4_8identityESZ_S19_vS1A_EENS_8epilogue10collective6detail29Sm90TmaWarpSpecializedAdapterINS1D_15DefaultEpilogueIaSJ_SJ_NS1C_6thread17LinearCombinationIaLi1EiiLNS1H_9ScaleType4KindE0ELNS_15FloatRoundStyleE2EaEENS1_15EpilogueDefaultEEEEEvvEEEEvNT_6ParamsE)
	.align		4
        /*000c*/ 	.word	index@(__assertfail)
	.align		4
        /*0010*/ 	.word	0x00000000
	.align		4
        /*0014*/ 	.word	0xfffffffe
	.align		4
        /*0018*/ 	.word	0x00000000
	.align		4
        /*001c*/ 	.word	0xfffffffd
	.align		4
        /*0020*/ 	.word	0x00000000
	.align		4
        /*0024*/ 	.word	0xfffffffc


//--------------------- .nv.constant4             --------------------------
	.section	.nv.constant4,"a",@progbits
	.align	8
	.align		8
.nv.constant4:
        /*0000*/ 	.dword	__assertfail
	.align		8
        /*0008*/ 	.dword	__unnamed_1
	.align		8
        /*0010*/ 	.dword	_ZN40_INTERNAL_98df9e7e_4_k_cu_a2675d38_352974cuda3std3__45__cpo5beginE
	.align		8
        /*0018*/ 	.dword	_ZN40_INTERNAL_98df9e7e_4_k_cu_a2675d38_352974cuda3std3__45__cpo3endE
	.align		8
        /*0020*/ 	.dword	_ZN40_INTERNAL_98df9e7e_4_k_cu_a2675d38_352974cuda3std3__45__cpo6cbeginE
	.align		8
        /*0028*/ 	.dword	_ZN40_INTERNAL_98df9e7e_4_k_cu_a2675d38_352974cuda3std3__45__cpo4cendE
	.align		8
        /*0030*/ 	.dword	_ZN40_INTERNAL_98df9e7e_4_k_cu_a2675d38_352974cuda3std3__442_GLOBAL__N__98df9e7e_4_k_cu_a2675d38_352976ignoreE
	.align		8
        /*0038*/ 	.dword	_ZN40_INTERNAL_98df9e7e_4_k_cu_a2675d38_352974cuda3std3__419piecewise_constructE
	.align		8
        /*0040*/ 	.dword	_ZN40_INTERNAL_98df9e7e_4_k_cu_a2675d38_352974cuda3std3__48in_placeE
	.align		8
        /*0048*/ 	.dword	_ZN40_INTERNAL_98df9e7e_4_k_cu_a2675d38_352974cuda3std6ranges3__45__cpo4swapE
	.align		8
        /*0050*/ 	.dword	_ZN40_INTERNAL_98df9e7e_4_k_cu_a2675d38_352974cuda3std6ranges3__45__cpo9iter_moveE
	.align		8
        /*0058*/ 	.dword	_ZN40_INTERNAL_98df9e7e_4_k_cu_a2675d38_352974cute7productE
	.align		8
        /*0060*/ 	.dword	_ZN40_INTERNAL_98df9e7e_4_k_cu_a2675d38_352974cute1_E
	.align		8
        /*0068*/ 	.dword	$str$22
	.align		8
        /*0070*/ 	.dword	$str$23


//--------------------- .text._ZN7cutlass13device_kernelINS_4gemm6kernel13GemmUniversalIN4cute5tupleIJiiiiEEENS1_10collective13CollectiveMmaINS1_34MainloopSm90TmaGmmaWarpSpecializedILi9ENS5_IJNS4_1CILi1EEESB_SB_EEENS1_35KernelTmaWarpSpecializedCooperativeEEENS5_IJNSA_ILi256EEENSA_ILi128EEENSA_ILi64EEEEEEaNS5_IJlSB_lEEEaSJ_NS4_8TiledMMAINS4_8MMA_AtomIJNS4_4SM904GMMA27MMA_64x128x32_S32S8S8_SS_TNEEEENS4_6LayoutINS5_IJNSA_ILi2EEESB_SB_EEENS5_IJSB_NSA_ILi0EEEST_EEEEENS5_IJNS4_10UnderscoreESW_SW_EEEEENS4_13SM90_TMA_LOADENS4_14ComposedLayoutINS4_7SwizzleILi2ELi4ELi3EEENS4_18smem_ptr_flag_bitsILi8EEENSQ_INS5_IJNSA_ILi8EEESH_EEENS5_IJSH_SB_EEEEEEEvNS4_8identityESZ_S19_vS1A_EENS_8epilogue10collective6detail29Sm90TmaWarpSpecializedAdapterINS1D_15DefaultEpilogueIaSJ_SJ_NS1C_6thread17LinearCombinationIaLi1EiiLNS1H_9ScaleType4KindE0ELNS_15FloatRoundStyleE2EaEENS1_15EpilogueDefaultEEEEEvvEEEEvNT_6ParamsE --------------------------
	.section	.text._ZN7cutlass13device_kernelINS_4gemm6kernel13GemmUniversalIN4cute5tupleIJiiiiEEENS1_10collective13CollectiveMmaINS1_34MainloopSm90TmaGmmaWarpSpecializedILi9ENS5_IJNS4_1CILi1EEESB_SB_EEENS1_35KernelTmaWarpSpecializedCooperativeEEENS5_IJNSA_ILi256EEENSA_ILi128EEENSA_ILi64EEEEEEaNS5_IJlSB_lEEEaSJ_NS4_8TiledMMAINS4_8MMA_AtomIJNS4_4SM904GMMA27MMA_64x128x32_S32S8S8_SS_TNEEEENS4_6LayoutINS5_IJNSA_ILi2EEESB_SB_EEENS5_IJSB_NSA_ILi0EEEST_EEEEENS5_IJNS4_10UnderscoreESW_SW_EEEEENS4_13SM90_TMA_LOADENS4_14ComposedLayoutINS4_7SwizzleILi2ELi4ELi3EEENS4_18smem_ptr_flag_bitsILi8EEENSQ_INS5_IJNSA_ILi8EEESH_EEENS5_IJSH_SB_EEEEEEEvNS4_8identityESZ_S19_vS1A_EENS_8epilogue10collective6detail29Sm90TmaWarpSpecializedAdapterINS1D_15DefaultEpilogueIaSJ_SJ_NS1C_6thread17LinearCombinationIaLi1EiiLNS1H_9ScaleType4KindE0ELNS_15FloatRoundStyleE2EaEENS1_15EpilogueDefaultEEEEEvvEEEEvNT_6ParamsE,"ax",@progbits
	.align	128
.text._ZN7cutlass13device_kernelINS_4gemm6kernel13GemmUniversalIN4cute5tupleIJiiiiEEENS1_10collective13CollectiveMmaINS1_34MainloopSm90TmaGmmaWarpSpecializedILi9ENS5_IJNS4_1CILi1EEESB_SB_EEENS1_35KernelTmaWarpSpecializedCooperativeEEENS5_IJNSA_ILi256EEENSA_ILi128EEENSA_ILi64EEEEEEaNS5_IJlSB_lEEEaSJ_NS4_8TiledMMAINS4_8MMA_AtomIJNS4_4SM904GMMA27MMA_64x128x32_S32S8S8_SS_TNEEEENS4_6LayoutINS5_IJNSA_ILi2EEESB_SB_EEENS5_IJSB_NSA_ILi0EEEST_EEEEENS5_IJNS4_10UnderscoreESW_SW_EEEEENS4_13SM90_TMA_LOADENS4_14ComposedLayoutINS4_7SwizzleILi2ELi4ELi3EEENS4_18smem_ptr_flag_bitsILi8EEENSQ_INS5_IJNSA_ILi8EEESH_EEENS5_IJSH_SB_EEEEEEEvNS4_8identityESZ_S19_vS1A_EENS_8epilogue10collective6detail29Sm90TmaWarpSpecializedAdapterINS1D_15DefaultEpilogueIaSJ_SJ_NS1C_6thread17LinearCombinationIaLi1EiiLNS1H_9ScaleType4KindE0ELNS_15FloatRoundStyleE2EaEENS1_15EpilogueDefaultEEEEEvvEEEEvNT_6ParamsE:
        .type           _ZN7cutlass13device_kernelINS_4gemm6kernel13GemmUniversalIN4cute5tupleIJiiiiEEENS1_10collective13CollectiveMmaINS1_34MainloopSm90TmaGmmaWarpSpecializedILi9ENS5_IJNS4_1CILi1EEESB_SB_EEENS1_35KernelTmaWarpSpecializedCooperativeEEENS5_IJNSA_ILi256EEENSA_ILi128EEENSA_ILi64EEEEEEaNS5_IJlSB_lEEEaSJ_NS4_8TiledMMAINS4_8MMA_AtomIJNS4_4SM904GMMA27MMA_64x128x32_S32S8S8_SS_TNEEEENS4_6LayoutINS5_IJNSA_ILi2EEESB_SB_EEENS5_IJSB_NSA_ILi0EEEST_EEEEENS5_IJNS4_10UnderscoreESW_SW_EEEEENS4_13SM90_TMA_LOADENS4_14ComposedLayoutINS4_7SwizzleILi2ELi4ELi3EEENS4_18smem_ptr_flag_bitsILi8EEENSQ_INS5_IJNSA_ILi8EEESH_EEENS5_IJSH_SB_EEEEEEEvNS4_8identityESZ_S19_vS1A_EENS_8epilogue10collective6detail29Sm90TmaWarpSpecializedAdapterINS1D_15DefaultEpilogueIaSJ_SJ_NS1C_6thread17LinearCombinationIaLi1EiiLNS1H_9ScaleType4KindE0ELNS_15FloatRoundStyleE2EaEENS1_15EpilogueDefaultEEEEEvvEEEEvNT_6ParamsE,@function
        .size           _ZN7cutlass13device_kernelINS_4gemm6kernel13GemmUniversalIN4cute5tupleIJiiiiEEENS1_10collective13CollectiveMmaINS1_34MainloopSm90TmaGmmaWarpSpecializedILi9ENS5_IJNS4_1CILi1EEESB_SB_EEENS1_35KernelTmaWarpSpecializedCooperativeEEENS5_IJNSA_ILi256EEENSA_ILi128EEENSA_ILi64EEEEEEaNS5_IJlSB_lEEEaSJ_NS4_8TiledMMAINS4_8MMA_AtomIJNS4_4SM904GMMA27MMA_64x128x32_S32S8S8_SS_TNEEEENS4_6LayoutINS5_IJNSA_ILi2EEESB_SB_EEENS5_IJSB_NSA_ILi0EEEST_EEEEENS5_IJNS4_10UnderscoreESW_SW_EEEEENS4_13SM90_TMA_LOADENS4_14ComposedLayoutINS4_7SwizzleILi2ELi4ELi3EEENS4_18smem_ptr_flag_bitsILi8EEENSQ_INS5_IJNSA_ILi8EEESH_EEENS5_IJSH_SB_EEEEEEEvNS4_8identityESZ_S19_vS1A_EENS_8epilogue10collective6detail29Sm90TmaWarpSpecializedAdapterINS1D_15DefaultEpilogueIaSJ_SJ_NS1C_6thread17LinearCombinationIaLi1EiiLNS1H_9ScaleType4KindE0ELNS_15FloatRoundStyleE2EaEENS1_15EpilogueDefaultEEEEEvvEEEEvNT_6ParamsE,(.L_x_337 - _ZN7cutlass13device_kernelINS_4gemm6kernel13GemmUniversalIN4cute5tupleIJiiiiEEENS1_10collective13CollectiveMmaINS1_34MainloopSm90TmaGmmaWarpSpecializedILi9ENS5_IJNS4_1CILi1EEESB_SB_EEENS1_35KernelTmaWarpSpecializedCooperativeEEENS5_IJNSA_ILi256EEENSA_ILi128EEENSA_ILi64EEEEEEaNS5_IJlSB_lEEEaSJ_NS4_8TiledMMAINS4_8MMA_AtomIJNS4_4SM904GMMA27MMA_64x128x32_S32S8S8_SS_TNEEEENS4_6LayoutINS5_IJNSA_ILi2EEESB_SB_EEENS5_IJSB_NSA_ILi0EEEST_EEEEENS5_IJNS4_10UnderscoreESW_SW_EEEEENS4_13SM90_TMA_LOADENS4_14ComposedLayoutINS4_7SwizzleILi2ELi4ELi3EEENS4_18smem_ptr_flag_bitsILi8EEENSQ_INS5_IJNSA_ILi8EEESH_EEENS5_IJSH_SB_EEEEEEEvNS4_8identityESZ_S19_vS1A_EENS_8epilogue10collective6detail29Sm90TmaWarpSpecializedAdapterINS1D_15DefaultEpilogueIaSJ_SJ_NS1C_6thread17LinearCombinationIaLi1EiiLNS1H_9ScaleType4KindE0ELNS_15FloatRoundStyleE2EaEENS1_15EpilogueDefaultEEEEEvvEEEEvNT_6ParamsE)
        .other          _ZN7cutlass13device_kernelINS_4gemm6kernel13GemmUniversalIN4cute5tupleIJiiiiEEENS1_10collective13CollectiveMmaINS1_34MainloopSm90TmaGmmaWarpSpecializedILi9ENS5_IJNS4_1CILi1EEESB_SB_EEENS1_35KernelTmaWarpSpecializedCooperativeEEENS5_IJNSA_ILi256EEENSA_ILi128EEENSA_ILi64EEEEEEaNS5_IJlSB_lEEEaSJ_NS4_8TiledMMAINS4_8MMA_AtomIJNS4_4SM904GMMA27MMA_64x128x32_S32S8S8_SS_TNEEEENS4_6LayoutINS5_IJNSA_ILi2EEESB_SB_EEENS5_IJSB_NSA_ILi0EEEST_EEEEENS5_IJNS4_10UnderscoreESW_SW_EEEEENS4_13SM90_TMA_LOADENS4_14ComposedLayoutINS4_7SwizzleILi2ELi4ELi3EEENS4_18smem_ptr_flag_bitsILi8EEENSQ_INS5_IJNSA_ILi8EEESH_EEENS5_IJSH_SB_EEEEEEEvNS4_8identityESZ_S19_vS1A_EENS_8epilogue10collective6detail29Sm90TmaWarpSpecializedAdapterINS1D_15DefaultEpilogueIaSJ_SJ_NS1C_6thread17LinearCombinationIaLi1EiiLNS1H_9ScaleType4KindE0ELNS_15FloatRoundStyleE2EaEENS1_15EpilogueDefaultEEEEEvvEEEEvNT_6ParamsE,@"STO_CUDA_ENTRY STV_DEFAULT"
_ZN7cutlass13device_kernelINS_4gemm6kernel13GemmUniversalIN4cute5tupleIJiiiiEEENS1_10collective13CollectiveMmaINS1_34MainloopSm90TmaGmmaWarpSpecializedILi9ENS5_IJNS4_1CILi1EEESB_SB_EEENS1_35KernelTmaWarpSpecializedCooperativeEEENS5_IJNSA_ILi256EEENSA_ILi128EEENSA_ILi64EEEEEEaNS5_IJlSB_lEEEaSJ_NS4_8TiledMMAINS4_8MMA_AtomIJNS4_4SM904GMMA27MMA_64x128x32_S32S8S8_SS_TNEEEENS4_6LayoutINS5_IJNSA_ILi2EEESB_SB_EEENS5_IJSB_NSA_ILi0EEEST_EEEEENS5_IJNS4_10UnderscoreESW_SW_EEEEENS4_13SM90_TMA_LOADENS4_14ComposedLayoutINS4_7SwizzleILi2ELi4ELi3EEENS4_18smem_ptr_flag_bitsILi8EEENSQ_INS5_IJNSA_ILi8EEESH_EEENS5_IJSH_SB_EEEEEEEvNS4_8identityESZ_S19_vS1A_EENS_8epilogue10collective6detail29Sm90TmaWarpSpecializedAdapterINS1D_15DefaultEpilogueIaSJ_SJ_NS1C_6thread17LinearCombinationIaLi1EiiLNS1H_9ScaleType4KindE0ELNS_15FloatRoundStyleE2EaEENS1_15EpilogueDefaultEEEEEvvEEEEvNT_6ParamsE:
[----:B------:R-:W0:Y:S01]  /*0000*/  LDC R1, c[0x0][0x28] ;  /* 0x00000a00ff017b82 */ /* 0x000e220000000800 */
[----:B------:R-:W1:Y:S01]  /*0010*/  S2R R18, SR_TID.X ;  /* 0x0000000000127919 */ /* 0x000e620000002100 */
[----:B------:R-:W-:Y:S01]  /*0020*/  ELECT P0, URZ, PT ;  /* 0x00000000003f782f */ /* 0x000fe20003800000 */
[----:B------:R-:W-:Y:S01]  /*0030*/  BSSY B0, `(.L_x_0) ;  /* 0x000000f000007945 */ /* 0x000fe20003800000 */
[--C-:B-1----:R-:W-:Y:S02]  /*0040*/  SHF.R.U32.HI R0, RZ, 0x5, R18.reuse ;  /* 0x00000005ff007819 */ /* 0x102fe40000011612 */
[----:B------:R-:W-:-:S03]  /*0050*/  SHF.R.U32.HI R2, RZ, 0x7, R18 ;  /* 0x00000007ff027819 */ /* 0x000fc60000011612 */
[----:B------:R-:W1:Y:S04]  /*0060*/  SHFL.IDX PT, R5, R0, RZ, 0x1f ;  /* 0x00001fff00057589 */ /* 0x000e6800000e0000 */
[----:B------:R2:W3:Y:S01]  /*0070*/  SHFL.IDX PT, R8, R2, RZ, 0x1f ;  /* 0x00001fff02087589 */ /* 0x0004e200000e0000 */
[----:B-1----:R-:W-:-:S13]  /*0080*/  ISETP.NE.OR P0, PT, R5, RZ, !P0 ;  /* 0x000000ff0500720c */ /* 0x002fda0004705670 */
[----:B0-23--:R-:W-:Y:S05]  /*0090*/  @P0 BRA `(.L_x_1) ;  /* 0x0000000000200947 */ /* 0x00dfea0003800000 */
[----:B------:R-:W-:Y:S02]  /*00a0*/  ULDC.64 UR4, c[0x0][0x198] ;  /* 0x0000660000047ab9 */ /* 0x000fe40000000a00 */
[----:B------:R-:W-:Y:S02]  /*00b0*/  UIADD3 UR6, UP0, UR4, 0xf0, URZ ;  /* 0x000000f004067890 */ /* 0x000fe4000ff1e03f */
[----:B------:R-:W-:Y:S02]  /*00c0*/  UIADD3 UR4, UP1, UR4, 0x1f0, URZ ;  /* 0x000001f004047890 */ /* 0x000fe4000ff3e03f */
[----:B------:R-:W-:Y:S02]  /*00d0*/  UIADD3.X UR7, URZ, UR5, URZ, UP0, !UPT ;  /* 0x000000053f077290 */ /* 0x000fe400087fe43f */
[----:B------:R-:W-:-:S07]  /*00e0*/  UIADD3.X UR5, URZ, UR5, URZ, UP1, !UPT ;  /* 0x000000053f057290 */ /* 0x000fce0008ffe43f */
[----:B------:R0:W-:Y:S02]  /*00f0*/  UTMACCTL.PF [UR6] ;  /* 0x00000000060079b9 */ /* 0x0001e40008040000 */
[----:B------:R0:W-:Y:S02]  /*0100*/  UTMACCTL.PF [UR4] ;  /* 0x00000000040079b9 */ /* 0x0001e40008040000 */
[----:B0-----:R-:W-:Y:S01]  /*0110*/  NOP ;  /* 0x0000000000007918 */ /* 0x001fe20000000000 */
.L_x_1:
[----:B------:R-:W-:Y:S05]  /*0120*/  BSYNC B0 ;  /* 0x0000000000007941 */ /* 0x000fea0003800000 */
.L_x_0:
[----:B------:R-:W0:Y:S02]  /*0130*/  SHFL.IDX PT, R2, R0, RZ, 0x1f ;  /* 0x00001fff00027589 */ /* 0x000e2400000e0000 */
[----:B0-----:R-:W-:-:S13]  /*0140*/  ISETP.NE.AND P0, PT, R2, RZ, PT ;  /* 0x000000ff0200720c */ /* 0x001fda0003f05270 */
[----:B------:R-:W-:Y:S05]  /*0150*/  @P0 BRA `(.L_x_2) ;  /* 0x00000000008c0947 */ /* 0x000fea0003800000 */
[----:B------:R-:W-:Y:S01]  /*0160*/  ELECT P0, URZ, PT ;  /* 0x00000000003f782f */ /* 0x000fe20003800000 */
[----:B------:R-:W-:-:S12]  /*0170*/  BSSY B0, `(.L_x_2) ;  /* 0x0000021000007945 */ /* 0x000fd80003800000 */
[----:B------:R-:W-:Y:S05]  /*0180*/  @!P0 BRA `(.L_x_3) ;  /* 0x00000000007c8947 */ /* 0x000fea0003800000 */
[----:B------:R-:W0:Y:S01]  /*0190*/  S2UR UR8, SR_CgaCtaId ;  /* 0x00000000000879c3 */ /* 0x000e220000008800 */
[----:B------:R-:W-:Y:S01]  /*01a0*/  UMOV UR4, 0x400 ;  /* 0x0000040000047882 */ /* 0x000fe20000000000 */
[----:B------:R-:W-:Y:S01]  /*01b0*/  UMOV UR5, 0x1 ;  /* 0x0000000100057882 */ /* 0x000fe20000000000 */
[----:B------:R-:W-:Y:S02]  /*01c0*/  UMOV UR6, 0x100 ;  /* 0x0000010000067882 */ /* 0x000fe40000000000 */
[----:B------:R-:W-:-:S04]  /*01d0*/  UIADD3 UR6, -UR6, 0x100000, URZ ;  /* 0x0010000006067890 */ /* 0x000fc8000fffe13f */
[----:B------:R-:W-:Y:S02]  /*01e0*/  USHF.L.U32 UR7, UR6, 0xb, URZ ;  /* 0x0000000b06077899 */ /* 0x000fe4000800063f */
[----:B------:R-:W-:Y:S02]  /*01f0*/  USHF.L.U32 UR6, UR6, 0x1, URZ ;  /* 0x0000000106067899 */ /* 0x000fe4000800063f */
[----:B0-----:R-:W-:Y:S02]  /*0200*/  ULEA UR8, UR8, UR4, 0x18 ;  /* 0x0000000408087291 */ /* 0x001fe4000f8ec03f */
[----:B------:R-:W-:-:S04]  /*0210*/  UIADD3 UR4, -UR5, 0x100000, URZ ;  /* 0x0010000005047890 */ /* 0x000fc8000fffe13f */
[----:B------:R-:W-:Y:S02]  /*0220*/  USHF.L.U32 UR5, UR4, 0xb, URZ ;  /* 0x0000000b04057899 */ /* 0x000fe4000800063f */
[----:B------:R-:W-:Y:S01]  /*0230*/  USHF.L.U32 UR4, UR4, 0x1, URZ ;  /* 0x0000000104047899 */ /* 0x000fe2000800063f */
[----:B------:R-:W0:Y:S11]  /*0240*/  FENCE.VIEW.ASYNC.S ;  /* 0x00000000000073c6 */ /* 0x000e360000000000 */
[----:B0-----:R0:W1:Y:S01]  /*0250*/  SYNCS.EXCH.64 URZ, [UR8], UR4 ;  /* 0x00000004083f75b2 */ /* 0x0010620008000100 */
[----:B------:R0:W2:Y:S01]  /*0260*/  SYNCS.EXCH.64 URZ, [UR8+0x48], UR6 ;  /* 0x00004806083f75b2 */ /* 0x0000a20008000100 */
[----:B------:R0:W3:Y:S01]  /*0270*/  SYNCS.EXCH.64 URZ, [UR8+0x8], UR4 ;  /* 0x00000804083f75b2 */ /* 0x0000e20008000100 */
[----:B------:R0:W4:Y:S01]  /*0280*/  SYNCS.EXCH.64 URZ, [UR8+0x50], UR6 ;  /* 0x00005006083f75b2 */ /* 0x0001220008000100 */
[----:B------:R0:W0:Y:S01]  /*0290*/  SYNCS.EXCH.64 URZ, [UR8+0x10], UR4 ;  /* 0x00001004083f75b2 */ /* 0x0000220008000100 */
        /* <DEDUP_REMOVED lines=13> */
[----:B------:R-:W-:Y:S01]  /*0370*/  NOP ;  /* 0x0000000000007918 */ /* 0x000fe20000000000 */
.L_x_3:
[----:B0-----:R-:W-:Y:S05]  /*0380*/  BSYNC B0 ;  /* 0x0000000000007941 */ /* 0x001fea0003800000 */
.L_x_2:
[----:B------:R-:W0:Y:S01]  /*0390*/  SHFL.IDX PT, R0, R0, RZ, 0x1f ;  /* 0x00001fff00007589 */ /* 0x000e2200000e0000 */
[----:B------:R-:W-:Y:S01]  /*03a0*/  ELECT P0, URZ, PT ;  /* 0x00000000003f782f */ /* 0x000fe20003800000 */
[----:B------:R-:W5:Y:S01]  /*03b0*/  LDC R2, c[0x0][0x65c] ;  /* 0x00019700ff027b82 */ /* 0x000f620000000800 */
[----:B------:R-:W-:Y:S01]  /*03c0*/  SHF.R.S32.HI R6, RZ, 0x1f, R5 ;  /* 0x0000001fff067819 */ /* 0x000fe20000011405 */
[----:B------:R-:W1:Y:S01]  /*03d0*/  S2R R3, SR_CTAID.Y ;  /* 0x0000000000037919 */ /* 0x000e620000002600 */
[----:B------:R-:W-:Y:S01]  /*03e0*/  UMOV UR4, 0x20 ;  /* 0x0000002000047882 */ /* 0x000fe20000000000 */
[----:B------:R-:W-:Y:S01]  /*03f0*/  ISETP.NE.AND P2, PT, R8, RZ, PT ;  /* 0x000000ff0800720c */ /* 0x000fe20003f45270 */
[----:B------:R-:W-:Y:S01]  /*0400*/  NOP ;  /* 0x0000000000007918 */ /* 0x000fe20000000000 */
[----:B------:R-:W2:Y:S01]  /*0410*/  S2R R4, SR_CTAID.X ;  /* 0x0000000000047919 */ /* 0x000ea20000002500 */
[----:B------:R-:W-:Y:S01]  /*0420*/  LEA.HI R6, R6, R5, RZ, 0x2 ;  /* 0x0000000506067211 */ /* 0x000fe200078f10ff */
[----:B------:R-:W-:Y:S01]  /*0430*/  NOP ;  /* 0x0000000000007918 */ /* 0x000fe20000000000 */
[----:B0-----:R-:W-:-:S02]  /*0440*/  ISETP.NE.OR P0, PT, R0, RZ, !P0 ;  /* 0x000000ff0000720c */ /* 0x001fc40004705670 */
[----:B-----5:R-:W-:-:S04]  /*0450*/  ISETP.NE.AND P3, PT, R2, 0x1, PT ;  /* 0x000000010200780c */ /* 0x020fc80003f65270 */
[----:B------:R-:W-:Y:S02]  /*0460*/  P2R R0, PR, RZ, 0x8 ;  /* 0x00000008ff007803 */ /* 0x000fe40000000000 */
[----:B------:R-:W-:-:S05]  /*0470*/  LOP3.LUT R0, R6, 0xfffffffc, RZ, 0xc0, !PT ;  /* 0xfffffffc06007812 */ /* 0x000fca00078ec0ff */
[----:B------:R-:W-:Y:S01]  /*0480*/  VOTEU.ALL UP0, P0 ;  /* 0x00000000003f7886 */ /* 0x000fe20000000000 */
[----:B------:R-:W-:Y:S01]  /*0490*/  IMAD.IADD R0, R5, 0x1, -R0 ;  /* 0x0000000105007824 */ /* 0x000fe200078e0a00 */
[----:B------:R-:W2:Y:S01]  /*04a0*/  @P3 LDC R17, c[0x0][0x10] ;  /* 0x00000400ff113b82 */ /* 0x000ea20000000800 */
[----:B------:R-:W-:Y:S01]  /*04b0*/  VOTEU.ALL UP1, P0 ;  /* 0x00000000003f7886 */ /* 0x000fe20000020000 */
[----:B-1----:R-:W-:Y:S01]  /*04c0*/  @P3 IMAD.MOV.U32 R6, RZ, RZ, R3 ;  /* 0x000000ffff063224 */ /* 0x002fe200078e0003 */
[----:B------:R-:W-:Y:S01]  /*04d0*/  @!UP0 UMOV UR6, 0x400 ;  /* 0x0000040000068882 */ /* 0x000fe20000000000 */
[----:B------:R-:W-:-:S04]  /*04e0*/  @!UP0 UIADD3 UR4, -UR4, 0x100000, URZ ;  /* 0x0010000004048890 */ /* 0x000fc8000fffe13f */
[----:B------:R-:W-:Y:S02]  /*04f0*/  @!UP0 USHF.L.U32 UR5, UR4, 0xb, URZ ;  /* 0x0000000b04058899 */ /* 0x000fe4000800063f */
[----:B------:R-:W-:Y:S01]  /*0500*/  @!UP0 USHF.L.U32 UR4, UR4, 0x1, URZ ;  /* 0x0000000104048899 */ /* 0x000fe2000800063f */
[----:B------:R-:W-:Y:S02]  /*0510*/  @P3 IMAD.MOV.U32 R7, RZ, RZ, RZ ;  /* 0x000000ffff073224 */ /* 0x000fe400078e00ff */
[----:B------:R-:W-:Y:S01]  /*0520*/  IMAD.MOV.U32 R5, RZ, RZ, RZ ;  /* 0x000000ffff057224 */ /* 0x000fe200078e00ff */
[----:B------:R-:W0:Y:S01]  /*0530*/  @!UP0 S2UR UR7, SR_CgaCtaId ;  /* 0x00000000000789c3 */ /* 0x000e220000008800 */
[----:B------:R-:W-:-:S07]  /*0540*/  @P3 IMAD.MOV.U32 R11, RZ, RZ, RZ ;  /* 0x000000ffff0b3224 */ /* 0x000fce00078e00ff */
[----:B------:R-:W1:Y:S01]  /*0550*/  @!P3 LDC R9, c[0x0][0xc] ;  /* 0x00000300ff09bb82 */ /* 0x000e620000000800 */
[----:B--2---:R-:W-:-:S04]  /*0560*/  @P3 IMAD.WIDE.U32 R16, R4, R17, R6 ;  /* 0x0000001104103225 */ /* 0x004fc800078e0006 */
[----:B------:R-:W-:Y:S01]  /*0570*/  @P3 IMAD.IADD R17, R17, 0x1, R11 ;  /* 0x0000000111113824 */ /* 0x000fe200078e020b */
[----:B0-----:R-:W-:Y:S01]  /*0580*/  @!UP0 ULEA UR6, UR7, UR6, 0x18 ;  /* 0x0000000607068291 */ /* 0x001fe2000f8ec03f */
[----:B------:R-:W-:Y:S01]  /*0590*/  VOTEU.ALL UP0, P0 ;  /* 0x00000000003f7886 */ /* 0x000fe20000000000 */
[----:B------:R-:W-:-:S04]  /*05a0*/  ISETP.NE.AND P0, PT, R0, 0x3, PT ;  /* 0x000000030000780c */ /* 0x000fc80003f05270 */
[----:B------:R-:W-:Y:S01]  /*05b0*/  ISETP.EQ.OR P0, PT, R0, RZ, !P0 ;  /* 0x000000ff0000720c */ /* 0x000fe20004702670 */
[----:B-1----:R-:W-:-:S03]  /*05c0*/  @!P3 IMAD.WIDE.U32 R6, R9, R3, R4 ;  /* 0x000000030906b225 */ /* 0x002fc600078e0004 */
[C---:B------:R-:W-:Y:S01]  /*05d0*/  ISETP.EQ.AND P0, PT, R8.reuse, RZ, P0 ;  /* 0x000000ff0800720c */ /* 0x040fe20000702270 */
[----:B------:R-:W-:Y:S01]  /*05e0*/  VIADD R8, R8, 0xffffffff ;  /* 0xffffffff08087836 */ /* 0x000fe20000000000 */
[----:B------:R-:W0:Y:S02]  /*05f0*/  FENCE.VIEW.ASYNC.S ;  /* 0x00000000000073c6 */ /* 0x000e240000000000 */
[----:B0-----:R0:W3:Y:S01]  /*0600*/  @!UP0 SYNCS.EXCH.64 URZ, [UR6+0xa0], UR4 ;  /* 0x0000a004063f85b2 */ /* 0x0010e20008000100 */
[----:B------:R-:W-:Y:S01]  /*0610*/  @!P3 IMAD.MOV.U32 R16, RZ, RZ, R6 ;  /* 0x000000ffff10b224 */ /* 0x000fe200078e0006 */
[----:B------:R-:W-:Y:S01]  /*0620*/  SEL R19, RZ, 0x1, !P0 ;  /* 0x00000001ff137807 */ /* 0x000fe20004000000 */
[----:B------:R-:W-:Y:S01]  /*0630*/  @!P3 IMAD.MOV.U32 R17, RZ, RZ, R7 ;  /* 0x000000ffff11b224 */ /* 0x000fe200078e0007 */
[----:B------:R-:W-:-:S04]  /*0640*/  ISETP.GE.U32.AND P1, PT, R8, 0x2, PT ;  /* 0x000000020800780c */ /* 0x000fc80003f26070 */
[----:B------:R-:W-:Y:S01]  /*0650*/  SEL R19, R19, 0x2, P1 ;  /* 0x0000000213137807 */ /* 0x000fe20000800000 */
[----:B------:R0:W3:Y:S01]  /*0660*/  @!UP1 SYNCS.EXCH.64 URZ, [UR6+0xa8], UR4 ;  /* 0x0000a804063f95b2 */ /* 0x0000e20008000100 */
[----:B------:R-:W-:Y:S01]  /*0670*/  NOP ;  /* 0x0000000000007918 */ /* 0x000fe20000000000 */
[----:B---34-:R-:W-:Y:S06]  /*0680*/  BAR.SYNC.DEFER_BLOCKING 0x0 ;  /* 0x0000000000007b1d */ /* 0x018fec0000010000 */
[----:B------:R-:W-:Y:S05]  /*0690*/  @!P2 BRA `(.L_x_4) ;  /* 0x000000800064a947 */ /* 0x000fea0003800000 */
[----:B------:R-:W-:-:S13]  /*06a0*/  ISETP.GT.U32.AND P0, PT, R8, 0x1, PT ;  /* 0x000000010800780c */ /* 0x000fda0003f04070 */
[----:B0-----:R-:W-:Y:S05]  /*06b0*/  @P0 EXIT ;  /* 0x000000000000094d */ /* 0x001fea0003800000 */
[----:B------:R-:W-:Y:S01]  /*06c0*/  ULDC.64 UR4, c[0x0][0x650] ;  /* 0x0001940000047ab9 */ /* 0x000fe20000000a00 */
[----:B------:R-:W-:Y:S01]  /*06d0*/  PRMT R0, RZ, 0x7610, R0 ;  /* 0x00007610ff007816 */ /* 0x000fe20000000000 */
[----:B------:R-:W-:Y:S01]  /*06e0*/  IMAD.MOV.U32 R152, RZ, RZ, -0x1 ;  /* 0xffffffffff987424 */ /* 0x000fe200078e00ff */
[----:B------:R-:W-:Y:S01]  /*06f0*/  ISETP.GE.U32.AND P0, PT, R16, UR4, PT ;  /* 0x0000000410007c0c */ /* 0x000fe2000bf06070 */
[----:B------:R-:W-:Y:S02]  /*0700*/  IMAD.MOV.U32 R23, RZ, RZ, -0x1 ;  /* 0xffffffffff177424 */ /* 0x000fe400078e00ff */
[----:B------:R-:W-:Y:S01]  /*0710*/  IMAD.MOV.U32 R22, RZ, RZ, -0x1 ;  /* 0xffffffffff167424 */ /* 0x000fe200078e00ff */
[----:B------:R-:W-:-:S13]  /*0720*/  ISETP.GE.U32.AND.EX P0, PT, R17, UR5, PT, P0 ;  /* 0x0000000511007c0c */ /* 0x000fda000bf06100 */
[----:B------:R-:W-:Y:S05]  /*0730*/  @P0 BRA `(.L_x_5) ;  /* 0x0000000400580947 */ /* 0x000fea0003800000 */
[----:B------:R-:W0:Y:S01]  /*0740*/  LDC.64 R14, c[0x0][0x628] ;  /* 0x00018a00ff0e7b82 */ /* 0x000e220000000a00 */
[----:B------:R-:W-:Y:S02]  /*0750*/  IMAD.MOV.U32 R6, RZ, RZ, R16 ;  /* 0x000000ffff067224 */ /* 0x000fe400078e0010 */
[----:B------:R-:W-:-:S05]  /*0760*/  IMAD.MOV.U32 R7, RZ, RZ, R17 ;  /* 0x000000ffff077224 */ /* 0x000fca00078e0011 */
[----:B------:R-:W1:Y:S08]  /*0770*/  LDC R0, c[0x0][0x630] ;  /* 0x00018c00ff007b82 */ /* 0x000e700000000800 */
[----:B------:R-:W2:Y:S01]  /*0780*/  LDC.64 R20, c[0x0][0x620] ;  /* 0x00018800ff147b82 */ /* 0x000ea20000000a00 */
[----:B0-----:R-:W-:-:S04]  /*0790*/  ISETP.NE.U32.AND P0, PT, R14, RZ, PT ;  /* 0x000000ff0e00720c */ /* 0x001fc80003f05070 */
[----:B------:R-:W-:-:S13]  /*07a0*/  ISETP.NE.AND.EX P0, PT, R15, RZ, PT, P0 ;  /* 0x000000ff0f00720c */ /* 0x000fda0003f05300 */
[----:B-12---:R-:W-:Y:S05]  /*07b0*/  @!P0 BRA `(.L_x_6) ;  /* 0x0000000000288947 */ /* 0x006fea0003800000 */
[----:B------:R-:W0:Y:S02]  /*07c0*/  LDC R11, c[0x0][0x634] ;  /* 0x00018d00ff0b7b82 */ /* 0x000e240000000800 */
[----:B0-----:R-:W-:-:S05]  /*07d0*/  IADD3 R11, P0, R16, R11, RZ ;  /* 0x0000000b100b7210 */ /* 0x001fca0007f1e0ff */
[----:B------:R-:W-:-:S04]  /*07e0*/  IMAD.X R13, RZ, RZ, R17, P0 ;  /* 0x000000ffff0d7224 */ /* 0x000fc800000e0611 */
[----:B------:R-:W-:-:S04]  /*07f0*/  IMAD.WIDE.U32 R6, R13, R14, RZ ;  /* 0x0000000e0d067225 */ /* 0x000fc800078e00ff */
[----:B------:R-:W-:-:S04]  /*0800*/  IMAD.WIDE.U32 R8, P0, R11, R15, R6 ;  /* 0x0000000f0b087225 */ /* 0x000fc80007800006 */
[----:B------:R-:W-:-:S04]  /*0810*/  IMAD.WIDE.U32 R6, R11, R14, RZ ;  /* 0x0000000e0b067225 */ /* 0x000fc800078e00ff */
[----:B------:R-:W-:Y:S01]  /*0820*/  IMAD.X R11, RZ, RZ, RZ, P0 ;  /* 0x000000ffff0b7224 */ /* 0x000fe200000e06ff */
[----:B------:R-:W-:Y:S01]  /*0830*/  IADD3 RZ, P0, R7, R8, RZ ;  /* 0x0000000807ff7210 */ /* 0x000fe20007f1e0ff */
[----:B------:R-:W-:-:S04]  /*0840*/  IMAD.MOV.U32 R10, RZ, RZ, R9 ;  /* 0x000000ffff0a7224 */ /* 0x000fc800078e0009 */
[----:B------:R-:W-:-:S08]  /*0850*/  IMAD.WIDE.U32.X R6, R13, R15, R10, P0 ;  /* 0x0000000f0d067225 */ /* 0x000fd000000e040a */
.L_x_6:
[-CC-:B------:R-:W-:Y:S01]  /*0860*/  SHF.R.U64 R25, R6, R0.reuse, R7.reuse ;  /* 0x0000000006197219 */ /* 0x180fe20000001207 */
[----:B------:R-:W0:Y:S01]  /*0870*/  LDC R10, c[0x0][0x618] ;  /* 0x00018600ff0a7b82 */ /* 0x000e220000000800 */
[----:B------:R-:W-:Y:S01]  /*0880*/  SHF.R.U32.HI R5, RZ, R0, R7 ;  /* 0x00000000ff057219 */ /* 0x000fe20000011607 */
[----:B------:R-:W-:Y:S01]  /*0890*/  ULDC UR4, c[0x0][0x150] ;  /* 0x0000540000047ab9 */ /* 0x000fe20000000800 */
[----:B------:R-:W-:Y:S02]  /*08a0*/  IADD3 R9, P0, RZ, -R25, RZ ;  /* 0x80000019ff097210 */ /* 0x000fe40007f1e0ff */
[----:B------:R-:W-:-:S03]  /*08b0*/  I2FP.F32.U32 R0, R4 ;  /* 0x0000000400007245 */ /* 0x000fc60000201000 */
[----:B------:R-:W1:Y:S01]  /*08c0*/  LDC.64 R26, c[0x0][0x640] ;  /* 0x00019000ff1a7b82 */ /* 0x000e620000000a00 */
[----:B------:R-:W-:Y:S02]  /*08d0*/  IMAD.X R11, RZ, RZ, ~R5, P0 ;  /* 0x000000ffff0b7224 */ /* 0x000fe400000e0e05 */
[----:B------:R-:W-:Y:S01]  /*08e0*/  FMUL R0, R0, UR4 ;  /* 0x0000000400007c20 */ /* 0x000fe20008400000 */
[----:B------:R-:W-:Y:S01]  /*08f0*/  IMAD.WIDE.U32 R6, R9, R20, R16 ;  /* 0x0000001409067225 */ /* 0x000fe200078e0010 */
[----:B------:R-:W-:-:S03]  /*0900*/  ULDC UR4, c[0x0][0x154] ;  /* 0x0000550000047ab9 */ /* 0x000fc60000000800 */
[----:B------:R-:W-:Y:S01]  /*0910*/  IMAD R8, R11, R20, RZ ;  /* 0x000000140b087224 */ /* 0x000fe200078e02ff */
[----:B------:R-:W2:Y:S01]  /*0920*/  LDC R5, c[0x0][0x144] ;  /* 0x00005100ff057b82 */ /* 0x000ea20000000800 */
[----:B------:R-:W3:Y:S02]  /*0930*/  F2I.U32.TRUNC.NTZ R0, R0 ;  /* 0x0000000000007305 */ /* 0x000ee4000020f000 */
[----:B------:R-:W-:-:S04]  /*0940*/  IMAD R9, R9, R21, R8 ;  /* 0x0000001509097224 */ /* 0x000fc800078e0208 */
[----:B------:R-:W-:Y:S01]  /*0950*/  IMAD.IADD R7, R7, 0x1, R9 ;  /* 0x0000000107077824 */ /* 0x000fe200078e0209 */
[----:B------:R-:W4:Y:S01]  /*0960*/  LDC R12, c[0x0][0x608] ;  /* 0x00018200ff0c7b82 */ /* 0x000f220000000800 */
[----:B------:R-:W-:-:S03]  /*0970*/  IMAD.MOV.U32 R9, RZ, RZ, -0x1 ;  /* 0xffffffffff097424 */ /* 0x000fc600078e00ff */
[-CC-:B0-----:R-:W-:Y:S02]  /*0980*/  SHF.R.U64 R20, R6, R10.reuse, R7.reuse ;  /* 0x0000000a06147219 */ /* 0x181fe40000001207 */
[----:B------:R-:W-:Y:S02]  /*0990*/  I2FP.F32.U32 R6, R3 ;  /* 0x0000000300067245 */ /* 0x000fe40000201000 */
[----:B------:R-:W0:Y:S01]  /*09a0*/  LDC R24, c[0x0][0x658] ;  /* 0x00019600ff187b82 */ /* 0x000e220000000800 */
[----:B-1----:R-:W-:Y:S01]  /*09b0*/  ISETP.NE.U32.AND P0, PT, R26, RZ, PT ;  /* 0x000000ff1a00720c */ /* 0x002fe20003f05070 */
[----:B---3--:R-:W-:Y:S01]  /*09c0*/  IMAD.MOV R8, RZ, RZ, -R0 ;  /* 0x000000ffff087224 */ /* 0x008fe200078e0a00 */
[----:B------:R-:W-:Y:S01]  /*09d0*/  SHF.R.U32.HI R7, RZ, R10, R7 ;  /* 0x0000000aff077219 */ /* 0x000fe20000011607 */
[----:B------:R-:W-:Y:S01]  /*09e0*/  FMUL R6, R6, UR4 ;  /* 0x0000000406067c20 */ /* 0x000fe20008400000 */
[----:B------:R-:W-:-:S03]  /*09f0*/  ISETP.NE.AND.EX P0, PT, R27, RZ, PT, P0 ;  /* 0x000000ff1b00720c */ /* 0x000fc60003f05300 */
[----:B------:R-:W1:Y:S01]  /*0a00*/  LDC R14, c[0x0][0x148] ;  /* 0x00005200ff0e7b82 */ /* 0x000e620000000800 */
[----:B--2---:R-:W-:-:S07]  /*0a10*/  IMAD R0, R5, R8, R4 ;  /* 0x0000000805007224 */ /* 0x004fce00078e0204 */
[----:B------:R-:W2:Y:S01]  /*0a20*/  LDC R22, c[0x0][0x600] ;  /* 0x00018000ff167b82 */ /* 0x000ea20000000800 */
[-CC-:B----4-:R-:W-:Y:S02]  /*0a30*/  SHF.R.U64 R28, R20, R12.reuse, R7.reuse ;  /* 0x0000000c141c7219 */ /* 0x190fe40000001207 */
[----:B------:R-:W-:Y:S01]  /*0a40*/  SHF.R.U32.HI R5, RZ, R12, R7 ;  /* 0x0000000cff057219 */ /* 0x000fe20000011607 */
[----:B------:R-:W-:Y:S01]  /*0a50*/  IMAD.MOV.U32 R7, RZ, RZ, 0x1 ;  /* 0x00000001ff077424 */ /* 0x000fe200078e00ff */
[----:B------:R3:W4:Y:S03]  /*0a60*/  F2I.U32.TRUNC.NTZ R12, R6 ;  /* 0x00000006000c7305 */ /* 0x000726000020f000 */
[----:B------:R-:W1:Y:S01]  /*0a70*/  LDC R15, c[0x0][0x648] ;  /* 0x00019200ff0f7b82 */ /* 0x000e620000000800 */
[-C--:B0-----:R-:W-:Y:S02]  /*0a80*/  SHF.L.U32 R4, R9, R24.reuse, RZ ;  /* 0x0000001809047219 */ /* 0x081fe400000006ff */
[----:B------:R-:W-:-:S02]  /*0a90*/  SHF.R.U64 R30, R28, R24, R5 ;  /* 0x000000181c1e7219 */ /* 0x000fc40000001205 */
[----:B------:R-:W-:Y:S02]  /*0aa0*/  LOP3.LUT R11, RZ, R4, RZ, 0x33, !PT ;  /* 0x00000004ff0b7212 */ /* 0x000fe400078e33ff */
[-C--:B------:R-:W-:Y:S01]  /*0ab0*/  SHF.R.U32.HI R5, RZ, R24.reuse, R5 ;  /* 0x00000018ff057219 */ /* 0x080fe20000011605 */
[----:B------:R-:W0:Y:S01]  /*0ac0*/  LDC R21, c[0x0][0x638] ;  /* 0x00018e00ff157b82 */ /* 0x000e220000000800 */
[----:B------:R-:W-:Y:S01]  /*0ad0*/  SHF.L.U32 R10, R7, R24, RZ ;  /* 0x00000018070a7219 */ /* 0x000fe200000006ff */
[----:B------:R-:W-:-:S06]  /*0ae0*/  IMAD.MOV.U32 R4, RZ, RZ, R30 ;  /* 0x000000ffff047224 */ /* 0x000fcc00078e001e */
[----:B------:R-:W0:Y:S01]  /*0af0*/  LDC R152, c[0x0][0x610] ;  /* 0x00018400ff987b82 */ /* 0x000e220000000800 */
[----:B---34-:R-:W-:Y:S05]  /*0b00*/  @!P0 BRA `(.L_x_7) ;  /* 0x0000000000288947 */ /* 0x018fea0003800000 */
[----:B------:R-:W3:Y:S02]  /*0b10*/  LDC R9, c[0x0][0x64c] ;  /* 0x00019300ff097b82 */ /* 0x000ee40000000800 */
[----:B---3--:R-:W-:-:S05]  /*0b20*/  IADD3 R9, P0, R30, R9, RZ ;  /* 0x000000091e097210 */ /* 0x008fca0007f1e0ff */
        /* <DEDUP_REMOVED lines=8> */
.L_x_7:
[----:B-1----:R-:W-:Y:S01]  /*0bb0*/  SHF.R.U64 R4, R4, R15, R5 ;  /* 0x0000000f04047219 */ /* 0x002fe20000001205 */
[----:B--2---:R-:W-:Y:S01]  /*0bc0*/  VIADD R5, R22, 0xffffffff ;  /* 0xffffffff16057836 */ /* 0x004fe20000000000 */
[----:B------:R-:W-:Y:S01]  /*0bd0*/  LOP3.LUT R11, R28, R11, RZ, 0xc0, !PT ;  /* 0x0000000b1c0b7212 */ /* 0x000fe200078ec0ff */
[----:B------:R-:W-:Y:S02]  /*0be0*/  IMAD.MOV R12, RZ, RZ, -R12 ;  /* 0x000000ffff0c7224 */ /* 0x000fe400078e0a0c */
[----:B------:R-:W-:Y:S01]  /*0bf0*/  IMAD.MOV R6, RZ, RZ, -R4 ;  /* 0x000000ffff067224 */ /* 0x000fe200078e0a04 */
[----:B------:R-:W-:Y:S01]  /*0c00*/  LOP3.LUT R5, R20, R5, RZ, 0xc0, !PT ;  /* 0x0000000514057212 */ /* 0x000fe200078ec0ff */
[----:B------:R-:W-:Y:S02]  /*0c10*/  @P3 IMAD R0, R14, R12, R3 ;  /* 0x0000000c0e003224 */ /* 0x000fe400078e0203 */
[----:B------:R-:W-:Y:S02]  /*0c20*/  IMAD R11, R10, R4, R11 ;  /* 0x000000040a0b7224 */ /* 0x000fe400078e020b */
[----:B0-----:R-:W-:-:S02]  /*0c30*/  IMAD R3, R6, R21, R30 ;  /* 0x0000001506037224 */ /* 0x001fc400078e021e */
[----:B------:R-:W-:Y:S02]  /*0c40*/  IMAD R152, R11, R152, R0 ;  /* 0x000000980b987224 */ /* 0x000fe400078e0200 */
[----:B------:R-:W-:Y:S02]  /*0c50*/  IMAD R3, R3, R22, R5 ;  /* 0x0000001603037224 */ /* 0x000fe400078e0205 */
[----:B------:R-:W-:Y:S02]  /*0c60*/  IMAD.MOV.U32 R0, RZ, RZ, 0x1 ;  /* 0x00000001ff007424 */ /* 0x000fe400078e00ff */
[----:B------:R-:W-:Y:S01]  /*0c70*/  IMAD.MOV.U32 R22, RZ, RZ, R25 ;  /* 0x000000ffff167224 */ /* 0x000fe200078e0019 */
[----:B------:R-:W-:Y:S02]  /*0c80*/  SEL R23, R3, R152, !P3 ;  /* 0x0000009803177207 */ /* 0x000fe40005800000 */
[----:B------:R-:W-:-:S07]  /*0c90*/  SEL R152, R152, R3, !P3 ;  /* 0x0000000398987207 */ /* 0x000fce0005800000 */
.L_x_5:
[----:B------:R-:W-:-:S08]  /*0ca0*/  NOP ;  /* 0x0000000000007918 */ /* 0x000fd00000000000 */
[----:B------:R-:W0:Y:S02]  /*0cb0*/  USETMAXREG.TRY_ALLOC.CTAPOOL UP0, 0xe8 ;  /* 0x000000e8000079c8 */ /* 0x000e240008000600 */
[----:B0-----:R-:W-:-:S13]  /*0cc0*/  PLOP3.LUT P0, PT, PT, PT, UP0, 0x80, 0x0 ;  /* 0x000000000000781c */ /* 0x001fda0003f0f008 */
[----:B------:R-:W-:Y:S05]  /*0cd0*/  @!P0 BRA `(.L_x_5) ;  /* 0xfffffffc00f08947 */ /* 0x000fea000383ffff */
[----:B------:R-:W-:Y:S01]  /*0ce0*/  ULDC.64 UR4, c[0x0][0x598] ;  /* 0x0001660000047ab9 */ /* 0x000fe20000000a00 */
[----:B------:R-:W-:Y:S01]  /*0cf0*/  ULDC.64 UR36, c[0x0][0x208] ;  /* 0x0000820000247ab9 */ /* 0x000fe20000000a00 */
[----:B------:R-:W-:-:S04]  /*0d00*/  ISETP.NE.U32.AND P0, PT, RZ, UR4, PT ;  /* 0x00000004ff007c0c */ /* 0x000fc8000bf05070 */
[----:B------:R-:W-:-:S13]  /*0d10*/  ISETP.NE.AND.EX P0, PT, RZ, UR5, PT, P0 ;  /* 0x00000005ff007c0c */ /* 0x000fda000bf05300 */
[----:B------:R-:W-:Y:S05]  /*0d20*/  @!P0 BRA `(.L_x_8) ;  /* 0x00000000001c8947 */ /* 0x000fea0003800000 */
[----:B------:R-:W0:Y:S02]  /*0d30*/  LDC.64 R4, c[0x0][0x598] ;  /* 0x00016600ff047b82 */ /* 0x000e240000000a00 */
[----:B0-----:R-:W2:Y:S02]  /*0d40*/  LDG.E.64 R4, desc[UR36][R4.64] ;  /* 0x0000002404047981 */ /* 0x001ea4000c1e1b00 */
[----:B--2---:R-:W-:-:S04]  /*0d50*/  ISETP.NE.U32.AND P0, PT, R4, RZ, PT ;  /* 0x000000ff0400720c */ /* 0x004fc80003f05070 */
[----:B------:R-:W-:-:S13]  /*0d60*/  ISETP.NE.AND.EX P0, PT, R5, RZ, PT, P0 ;  /* 0x000000ff0500720c */ /* 0x000fda0003f05300 */
[----:B------:R-:W-:Y:S05]  /*0d70*/  @!P0 BRA `(.L_x_8) ;  /* 0x0000000000088947 */ /* 0x000fea0003800000 */
[----:B------:R0:W5:Y:S01]  /*0d80*/  LD.E R153, desc[UR36][R4.64] ;  /* 0x0000002404997980 */ /* 0x000162000c101900 */
[----:B------:R-:W-:Y:S05]  /*0d90*/  BRA `(.L_x_9) ;  /* 0x0000000000247947 */ /* 0x000fea0003800000 */
.L_x_8:
[----:B------:R-:W-:Y:S02]  /*0da0*/  ULDC.64 UR4, c[0x0][0x588] ;  /* 0x0001620000047ab9 */ /* 0x000fe40000000a00 */
[----:B------:R-:W-:-:S04]  /*0db0*/  ISETP.NE.U32.AND P0, PT, RZ, UR4, PT ;  /* 0x00000004ff007c0c */ /* 0x000fc8000bf05070 */
[----:B------:R-:W-:-:S13]  /*0dc0*/  ISETP.NE.AND.EX P0, PT, RZ, UR5, PT, P0 ;  /* 0x00000005ff007c0c */ /* 0x000fda000bf05300 */
[----:B------:R-:W-:Y:S05]  /*0dd0*/  @!P0 BRA `(.L_x_10) ;  /* 0x00000000000c8947 */ /* 0x000fea0003800000 */
[----:B------:R-:W0:Y:S02]  /*0de0*/  LDC.64 R4, c[0x0][0x588] ;  /* 0x00016200ff047b82 */ /* 0x000e240000000a00 */
[----:B0-----:R1:W5:Y:S01]  /*0df0*/  LDG.E R153, desc[UR36][R4.64] ;  /* 0x0000002404997981 */ /* 0x001362000c1e1900 */
[----:B------:R-:W-:Y:S05]  /*0e00*/  BRA `(.L_x_9) ;  /* 0x0000000000087947 */ /* 0x000fea0003800000 */
.L_x_10:
[----:B------:R-:W-:Y:S02]  /*0e10*/  ULDC UR4, c[0x0][0x580] ;  /* 0x0001600000047ab9 */ /* 0x000fe40000000800 */
[----:B------:R-:W-:-:S07]  /*0e20*/  IMAD.U32 R153, RZ, RZ, UR4 ;  /* 0x00000004ff997e24 */ /* 0x000fce000f8e00ff */
.L_x_9:
[----:B------:R-:W-:Y:S02]  /*0e30*/  ULDC.64 UR4, c[0x0][0x5a0] ;  /* 0x0001680000047ab9 */ /* 0x000fe40000000a00 */
[----:B------:R-:W-:-:S04]  /*0e40*/  ISETP.NE.U32.AND P0, PT, RZ, UR4, PT ;  /* 0x00000004ff007c0c */ /* 0x000fc8000bf05070 */
[----:B------:R-:W-:-:S13]  /*0e50*/  ISETP.NE.AND.EX P0, PT, RZ, UR5, PT, P0 ;  /* 0x00000005ff007c0c */ /* 0x000fda000bf05300 */
[----:B------:R-:W-:Y:S05]  /*0e60*/  @!P0 BRA `(.L_x_11) ;  /* 0x00000000001c8947 */ /* 0x000fea0003800000 */
[----:B01----:R-:W0:Y:S02]  /*0e70*/  LDC.64 R4, c[0x0][0x5a0] ;  /* 0x00016800ff047b82 */ /* 0x003e240000000a00 */
[----:B0-----:R-:W2:Y:S02]  /*0e80*/  LDG.E.64 R4, desc[UR36][R4.64] ;  /* 0x0000002404047981 */ /* 0x001ea4000c1e1b00 */
[----:B--2---:R-:W-:-:S04]  /*0e90*/  ISETP.NE.U32.AND P0, PT, R4, RZ, PT ;  /* 0x000000ff0400720c */ /* 0x004fc80003f05070 */
[----:B------:R-:W-:-:S13]  /*0ea0*/  ISETP.NE.AND.EX P0, PT, R5, RZ, PT, P0 ;  /* 0x000000ff0500720c */ /* 0x000fda0003f05300 */
[----:B------:R-:W-:Y:S05]  /*0eb0*/  @!P0 BRA `(.L_x_11) ;  /* 0x0000000000088947 */ /* 0x000fea0003800000 */
[----:B------:R0:W5:Y:S01]  /*0ec0*/  LD.E R154, desc[UR36][R4.64] ;  /* 0x00000024049a7980 */ /* 0x000162000c101900 */
[----:B------:R-:W-:Y:S05]  /*0ed0*/  BRA `(.L_x_12) ;  /* 0x0000000000247947 */ /* 0x000fea0003800000 */
.L_x_11:
[----:B------:R-:W-:Y:S02]  /*0ee0*/  ULDC.64 UR4, c[0x0][0x590] ;  /* 0x0001640000047ab9 */ /* 0x000fe40000000a00 */
[----:B------:R-:W-:-:S04]  /*0ef0*/  ISETP.NE.U32.AND P0, PT, RZ, UR4, PT ;  /* 0x00000004ff007c0c */ /* 0x000fc8000bf05070 */
[----:B------:R-:W-:-:S13]  /*0f00*/  ISETP.NE.AND.EX P0, PT, RZ, UR5, PT, P0 ;  /* 0x00000005ff007c0c */ /* 0x000fda000bf05300 */
[----:B------:R-:W-:Y:S05]  /*0f10*/  @!P0 BRA `(.L_x_13) ;  /* 0x00000000000c8947 */ /* 0x000fea0003800000 */
[----:B------:R-:W2:Y:S02]  /*0f20*/  LDC.64 R154, c[0x0][0x590] ;  /* 0x00016400ff9a7b82 */ /* 0x000ea40000000a00 */
[----:B--2---:R2:W5:Y:S01]  /*0f30*/  LDG.E R154, desc[UR36][R154.64] ;  /* 0x000000249a9a7981 */ /* 0x004562000c1e1900 */
[----:B------:R-:W-:Y:S05]  /*0f40*/  BRA `(.L_x_12) ;  /* 0x0000000000087947 */ /* 0x000fea0003800000 */
.L_x_13:
[----:B------:R-:W-:Y:S02]  /*0f50*/  ULDC UR4, c[0x0][0x584] ;  /* 0x0001610000047ab9 */ /* 0x000fe40000000800 */
[----:B------:R-:W-:-:S07]  /*0f60*/  IMAD.U32 R154, RZ, RZ, UR4 ;  /* 0x00000004ff9a7e24 */ /* 0x000fce000f8e00ff */
.L_x_12:
[----:B------:R-:W-:-:S13]  /*0f70*/  LOP3.LUT P0, RZ, R0, 0xff, RZ, 0xc0, !PT ;  /* 0x000000ff00ff7812 */ /* 0x000fda000780c0ff */
[----:B------:R-:W-:Y:S05]  /*0f80*/  @!P0 EXIT ;  /* 0x000000000000894d */ /* 0x000fea0003800000 */
[----:B------:R-:W-:Y:S01]  /*0f90*/  ULDC UR4, c[0x0][0x28c] ;  /* 0x0000a30000047ab9 */ /* 0x000fe20000000800 */
[----:B------:R-:W-:Y:S01]  /*0fa0*/  UMOV UR38, URZ ;  /* 0x0000003f00267c82 */ /* 0x000fe20008000000 */
[----:B------:R-:W-:Y:S01]  /*0fb0*/  UIADD3 UR4, UR4, 0x3f, URZ ;  /* 0x0000003f04047890 */ /* 0x000fe2000fffe03f */
[----:B------:R-:W-:-:S03]  /*0fc0*/  UMOV UR39, URZ ;  /* 0x0000003f00277c82 */ /* 0x000fc60008000000 */
[----:B------:R-:W-:-:S04]  /*0fd0*/  USHF.R.S32.HI UR5, URZ, 0x1f, UR4 ;  /* 0x0000001f3f057899 */ /* 0x000fc80008011404 */
[----:B------:R-:W-:-:S04]  /*0fe0*/  ULEA.HI UR5, UR5, UR4, URZ, 0x6 ;  /* 0x0000000405057291 */ /* 0x000fc8000f8f303f */
[----:B------:R-:W-:-:S12]  /*0ff0*/  USHF.R.S32.HI UR40, URZ, 0x6, UR5 ;  /* 0x000000063f287899 */ /* 0x000fd80008011405 */
.L_x_291:
[----:B------:R-:W-:Y:S01]  /*1000*/  LOP3.LUT R0, R18, 0x80, RZ, 0xc0, !PT ;  /* 0x0000008012007812 */ /* 0x000fe200078ec0ff */
[----:B------:R-:W3:Y:S01]  /*1010*/  S2UR UR7, SR_CgaCtaId ;  /* 0x00000000000779c3 */ /* 0x000ee20000008800 */
[----:B------:R-:W-:Y:S02]  /*1020*/  UMOV UR6, 0x400 ;  /* 0x0000040000067882 */ /* 0x000fe40000000000 */
[----:B------:R-:W-:-:S06]  /*1030*/  SHF.R.U32.HI R0, RZ, 0x7, R0 ;  /* 0x00000007ff007819 */ /* 0x000fcc0000011600 */
[----:B----4-:R-:W4:Y:S01]  /*1040*/  SHFL.IDX PT, R0, R0, RZ, 0x1f ;  /* 0x00001fff00007589 */ /* 0x010f2200000e0000 */
[----:B---3--:R-:W-:Y:S01]  /*1050*/  ULEA UR6, UR7, UR6, 0x18 ;  /* 0x0000000607067291 */ /* 0x008fe2000f8ec03f */
[----:B----4-:R-:W-:-:S13]  /*1060*/  R2UR UR4, R0 ;  /* 0x00000000000472ca */ /* 0x010fda00000e0000 */
[----:B------:R-:W-:-:S04]  /*1070*/  ULEA.HI UR5, UR4, UR4, URZ, 0x1 ;  /* 0x0000000404057291 */ /* 0x000fc8000f8f083f */
[----:B------:R-:W-:-:S04]  /*1080*/  ULOP3.LUT UR5, UR5, 0xffffe, URZ, 0xc0, !UPT ;  /* 0x000ffffe05057892 */ /* 0x000fc8000f8ec03f */
[----:B------:R-:W-:-:S03]  /*1090*/  UIADD3 UR5, UR4, -UR5, URZ ;  /* 0x8000000504057290 */ /* 0x000fc6000fffe03f */
[----:B------:R-:W-:Y:S01]  /*10a0*/  ULDC UR4, c[0x0][0x28c] ;  /* 0x0000a30000047ab9 */ /* 0x000fe20000000800 */
[----:B------:R-:W-:Y:S01]  /*10b0*/  ULEA UR5, UR5, UR6, 0xc ;  /* 0x0000000605057291 */ /* 0x000fe2000f8e603f */
[----:B------:R-:W-:-:S03]  /*10c0*/  ISETP.LT.AND P0, PT, RZ, UR4, PT ;  /* 0x00000004ff007c0c */ /* 0x000fc6000bf01270 */
[----:B------:R-:W-:-:S04]  /*10d0*/  UIADD3 UR5, UR5, 0x180, URZ ;  /* 0x0000018005057890 */ /* 0x000fc8000fffe03f */
[----:B------:R-:W-:-:S04]  /*10e0*/  USHF.R.U32.HI UR5, URZ, 0x4, UR5 ;  /* 0x000000043f057899 */ /* 0x000fc80008011605 */
[----:B------:R-:W-:-:S04]  /*10f0*/  ULOP3.LUT UR5, UR5, 0x3fff, URZ, 0xc0, !UPT ;  /* 0x00003fff05057892 */ /* 0x000fc8000f8ec03f */
[----:B------:R-:W-:Y:S01]  /*1100*/  ULOP3.LUT UR41, UR5, 0x10000, URZ, 0xfc, !UPT ;  /* 0x0001000005297892 */ /* 0x000fe2000f8efc3f */
[----:B01----:R-:W-:Y:S11]  /*1110*/  @P0 BRA `(.L_x_14) ;  /* 0x0000000000400947 */ /* 0x003ff60003800000 */
[----:B------:R-:W-:Y:S01]  /*1120*/  MOV R0, 0x0 ;  /* 0x0000000000007802 */ /* 0x000fe20000000f00 */
[----:B------:R-:W-:Y:S01]  /*1130*/  ULDC.64 UR4, c[0x4][0x68] ;  /* 0x01001a0000047ab9 */ /* 0x000fe20000000a00 */
[----:B------:R-:W-:Y:S01]  /*1140*/  ULDC.64 UR6, c[0x4][0x8] ;  /* 0x0100020000067ab9 */ /* 0x000fe20000000a00 */
[----:B01----:R-:W-:Y:S01]  /*1150*/  IMAD.U32 R4, RZ, RZ, UR4 ;  /* 0x00000004ff047e24 */ /* 0x003fe2000f8e00ff */
[----:B------:R0:W1:Y:S01]  /*1160*/  LDC.64 R14, c[0x4][R0] ;  /* 0x01000000000e7b82 */ /* 0x0000620000000a00 */
[----:B------:R-:W-:Y:S01]  /*1170*/  IMAD.U32 R5, RZ, RZ, UR5 ;  /* 0x00000005ff057e24 */ /* 0x000fe2000f8e00ff */
[----:B------:R-:W-:Y:S01]  /*1180*/  ULDC.64 UR4, c[0x4][0x70] ;  /* 0x01001c0000047ab9 */ /* 0x000fe20000000a00 */
[----:B------:R-:W-:Y:S02]  /*1190*/  IMAD.U32 R10, RZ, RZ, UR6 ;  /* 0x00000006ff0a7e24 */ /* 0x000fe4000f8e00ff */
[----:B------:R-:W-:Y:S02]  /*11a0*/  IMAD.U32 R6, RZ, RZ, UR4 ;  /* 0x00000004ff067e24 */ /* 0x000fe4000f8e00ff */
[----:B------:R-:W-:-:S02]  /*11b0*/  IMAD.U32 R7, RZ, RZ, UR5 ;  /* 0x00000005ff077e24 */ /* 0x000fc4000f8e00ff */
[----:B------:R-:W-:Y:S02]  /*11c0*/  IMAD.U32 R11, RZ, RZ, UR7 ;  /* 0x00000007ff0b7e24 */ /* 0x000fe4000f8e00ff */
[----:B------:R-:W-:Y:S02]  /*11d0*/  IMAD.MOV.U32 R8, RZ, RZ, 0x1e1 ;  /* 0x000001e1ff087424 */ /* 0x000fe400078e00ff */
[----:B------:R-:W-:Y:S02]  /*11e0*/  IMAD.MOV.U32 R12, RZ, RZ, 0x1 ;  /* 0x00000001ff0c7424 */ /* 0x000fe400078e00ff */
[----:B0-----:R-:W-:-:S07]  /*11f0*/  IMAD.MOV.U32 R13, RZ, RZ, RZ ;  /* 0x000000ffff0d7224 */ /* 0x001fce00078e00ff */
[----:B------:R-:W-:-:S07]  /*1200*/  LEPC R20, `(.L_x_14) ;  /* 0x000000001014794e */ /* 0x000fce0000000000 */
[----:B-12--5:R-:W-:Y:S05]  /*1210*/  CALL.ABS.NOINC R14 ;  /* 0x000000000e007343 */ /* 0x026fea0003c00000 */
.L_x_14:
[----:B------:R-:W-:-:S04]  /*1220*/  LOP3.LUT R0, R19, 0x1, RZ, 0xfc, !PT ;  /* 0x0000000113007812 */ /* 0x000fc800078efcff */
[----:B------:R-:W-:-:S13]  /*1230*/  ISETP.NE.AND P0, PT, R0, 0x3, PT ;  /* 0x000000030000780c */ /* 0x000fda0003f05270 */
[----:B------:R-:W-:Y:S05]  /*1240*/  @!P0 BRA `(.L_x_15) ;  /* 0x0000000000048947 */ /* 0x000fea0003800000 */
[----:B------:R-:W-:Y:S01]  /*1250*/  BPT.TRAP 0x1 ;  /* 0x000000040000795c */ /* 0x000fe20000300000 */
.L_x_15:
[----:B------:R-:W3:Y:S01]  /*1260*/  S2UR UR5, SR_CgaCtaId ;  /* 0x00000000000579c3 */ /* 0x000ee20000008800 */
[----:B------:R-:W-:Y:S01]  /*1270*/  UMOV UR4, 0x400 ;  /* 0x0000040000047882 */ /* 0x000fe20000000000 */
[----:B------:R-:W-:Y:S02]  /*1280*/  IMAD.U32 R0, RZ, RZ, UR38 ;  /* 0x00000026ff007e24 */ /* 0x000fe4000f8e00ff */
[----:B------:R-:W-:-:S03]  /*1290*/  IMAD.U32 R3, RZ, RZ, UR39 ;  /* 0x00000027ff037e24 */ /* 0x000fc6000f8e00ff */
[----:B------:R-:W-:Y:S01]  /*12a0*/  SHF.L.U32 R0, R0, 0x1f, RZ ;  /* 0x0000001f00007819 */ /* 0x000fe200000006ff */
[----:B---3--:R-:W-:-:S06]  /*12b0*/  ULEA UR4, UR5, UR4, 0x18 ;  /* 0x0000000405047291 */ /* 0x008fcc000f8ec03f */
[----:B------:R-:W-:-:S04]  /*12c0*/  IMAD.U32 R6, RZ, RZ, UR4 ;  /* 0x00000004ff067e24 */ /* 0x000fc8000f8e00ff */
[----:B------:R-:W-:-:S04]  /*12d0*/  IMAD R3, R3, 0x8, R6 ;  /* 0x0000000803037824 */ /* 0x000fc800078e0206 */
[----:B------:R3:W4:Y:S01]  /*12e0*/  SYNCS.PHASECHK.TRANS64.TRYWAIT P1, [R3+URZ], R0 ;  /* 0x00000000030075a7 */ /* 0x000722000802017f */
[----:B------:R-:W-:Y:S05]  /*12f0*/  @!P0 BRA `(.L_x_16) ;  /* 0x0000000000048947 */ /* 0x000fea0003800000 */
[----:B------:R-:W-:Y:S01]  /*1300*/  BPT.TRAP 0x1 ;  /* 0x000000040000795c */ /* 0x000fe20000300000 */
.L_x_16:
[----:B----4-:R-:W-:Y:S05]  /*1310*/  @P1 BRA `(.L_x_17) ;  /* 0x0000000000081947 */ /* 0x010fea0003800000 */
[----:B------:R-:W4:Y:S02]  /*1320*/  SYNCS.PHASECHK.TRANS64.TRYWAIT P1, [R3+URZ], R0 ;  /* 0x00000000030075a7 */ /* 0x000f24000802017f */
[----:B----4-:R-:W-:Y:S05]  /*1330*/  @!P1 BRA `(.L_x_18) ;  /* 0x0000008c007c9947 */ /* 0x010fea0003800000 */
.L_x_17:
[----:B------:R-:W-:-:S04]  /*1340*/  UISETP.LT.AND UP0, UPT, UR40, 0x1, UPT ;  /* 0x000000012800788c */ /* 0x000fc8000bf01270 */
[----:B------:R-:W-:-:S06]  /*1350*/  USEL UR4, UR40, 0x1, UP0 ;  /* 0x0000000128047887 */ /* 0x000fcc0008000000 */
[----:B---34-:R-:W-:Y:S01]  /*1360*/  IMAD.U32 R0, RZ, RZ, UR4 ;  /* 0x00000004ff007e24 */ /* 0x018fe2000f8e00ff */
[----:B------:R-:W-:Y:S05]  /*1370*/  WARPSYNC.ALL ;  /* 0x0000000000007948 */ /* 0x000fea0003800000 */
[----:B------:R-:W-:-:S04]  /*1380*/  IADD3 R0, -R0, UR40, RZ ;  /* 0x0000002800007c10 */ /* 0x000fc8000fffe1ff */
[----:B------:R-:W-:Y:S02]  /*1390*/  ISETP.GE.AND P1, PT, R0, 0x1, PT ;  /* 0x000000010000780c */ /* 0x000fe40003f26270 */
[----:B------:R-:W-:Y:S01]  /*13a0*/  R2UR UR4, R6 ;  /* 0x00000000060472ca */ /* 0x000fe200000e0000 */
[----:B------:R-:W-:Y:S01]  /*13b0*/  ULEA UR5, UR39, UR41, 0xa ;  /* 0x0000002927057291 */ /* 0x000fe2000f8e503f */
[----:B------:R-:W-:Y:S01]  /*13c0*/  WARPGROUP.ARRIVE ;  /* 0x00000000000079c5 */ /* 0x000fe20000000000 */
[----:B------:R-:W-:Y:S01]  /*13d0*/  UMOV UR9, 0x80000020 ;  /* 0x8000002000097882 */ /* 0x000fe20000000000 */
[----:B------:R-:W-:-:S04]  /*13e0*/  UMOV UR11, 0x80000020 ;  /* 0x80000020000b7882 */ /* 0x000fc80000000000 */
[----:B------:R-:W-:-:S05]  /*13f0*/  UMOV UR8, UR5 ;  /* 0x0000000500087c82 */ /* 0x000fca0008000000 */
[----:B------:R-:W-:-:S04]  /*1400*/  UIADD3 UR4, UR4, 0x24180, URZ ;  /* 0x0002418004047890 */ /* 0x000fc8000fffe03f */
[----:B------:R-:W-:-:S04]  /*1410*/  USHF.R.U32.HI UR4, URZ, 0x4, UR4 ;  /* 0x000000043f047899 */ /* 0x000fc80008011604 */
[----:B------:R-:W-:-:S04]  /*1420*/  ULOP3.LUT UR4, UR4, 0x3fff, URZ, 0xc0, !UPT ;  /* 0x00003fff04047892 */ /* 0x000fc8000f8ec03f */
[----:B------:R-:W-:-:S04]  /*1430*/  ULOP3.LUT UR4, UR4, 0x10000, URZ, 0xfc, !UPT ;  /* 0x0001000004047892 */ /* 0x000fc8000f8efc3f */
[----:B------:R-:W-:-:S07]  /*1440*/  ULEA UR6, UR39, UR4, 0x9 ;  /* 0x0000000427067291 */ /* 0x000fce000f8e483f */
[----:B------:R-:W-:Y:S02]  /*1450*/  UMOV UR10, UR6 ;  /* 0x00000006000a7c82 */ /* 0x000fe40008000000 */
[----:B------:R-:W-:Y:S01]  /*1460*/  IGMMA.64x128x32.S8.S8 R88, gdesc[UR8], RZ, !UPT, gsb0 ;  /* 0x03600000085879f1 */ /* 0x000fe2000c0410ff */
[----:B------:R-:W-:Y:S01]  /*1470*/  UIADD3 UR8, UR5, 0x200, URZ ;  /* 0x0000020005087890 */ /* 0x000fe2000fffe03f */
[----:B------:R-:W-:Y:S01]  /*1480*/  UMOV UR9, 0x80000020 ;  /* 0x8000002000097882 */ /* 0x000fe20000000000 */
[----:B------:R-:W-:Y:S02]  /*1490*/  WARPGROUP.DEPBAR.LE gsb0, 0x0 ;  /* 0x00008000000079c5 */ /* 0x000fe40000010000 */
[----:B------:R-:W-:-:S06]  /*14a0*/  WARPGROUP.ARRIVE ;  /* 0x00000000000079c5 */ /* 0x000fcc0000000000 */
[----:B------:R-:W-:Y:S01]  /*14b0*/  IGMMA.64x128x32.S8.S8 R24, gdesc[UR8], RZ, !UPT, gsb0 ;  /* 0x03600000081879f1 */ /* 0x000fe2000c0410ff */
[----:B------:R-:W-:Y:S02]  /*14c0*/  UIADD3 UR8, UR5, 0x2, URZ ;  /* 0x0000000205087890 */ /* 0x000fe4000fffe03f */
[----:B------:R-:W-:Y:S01]  /*14d0*/  UIADD3 UR10, UR6, 0x2, URZ ;  /* 0x00000002060a7890 */ /* 0x000fe2000fffe03f */
[----:B------:R-:W-:Y:S01]  /*14e0*/  UMOV UR9, 0x80000020 ;  /* 0x8000002000097882 */ /* 0x000fe20000000000 */
[----:B------:R-:W-:Y:S01]  /*14f0*/  UMOV UR11, 0x80000020 ;  /* 0x80000020000b7882 */ /* 0x000fe20000000000 */
[----:B------:R-:W-:Y:S02]  /*1500*/  WARPGROUP.DEPBAR.LE gsb0, 0x0 ;  /* 0x00008000000079c5 */ /* 0x000fe40000010000 */
[----:B------:R-:W-:-:S06]  /*1510*/  WARPGROUP.ARRIVE ;  /* 0x00000000000079c5 */ /* 0x000fcc0000000000 */
[----:B------:R-:W-:Y:S01]  /*1520*/  IGMMA.64x128x32.S8.S8 R88, gdesc[UR8], R88, gsb0 ;  /* 0x03600000085879f1 */ /* 0x000fe20008041058 */
[----:B------:R-:W-:Y:S01]  /*1530*/  UIADD3 UR8, UR5, 0x202, URZ ;  /* 0x0000020205087890 */ /* 0x000fe2000fffe03f */
[----:B------:R-:W-:Y:S01]  /*1540*/  UMOV UR9, 0x80000020 ;  /* 0x8000002000097882 */ /* 0x000fe20000000000 */
[----:B------:R-:W-:Y:S02]  /*1550*/  WARPGROUP.DEPBAR.LE gsb0, 0x0 ;  /* 0x00008000000079c5 */ /* 0x000fe40000010000 */
[----:B------:R-:W-:-:S06]  /*1560*/  WARPGROUP.ARRIVE ;  /* 0x00000000000079c5 */ /* 0x000fcc0000000000 */
[----:B------:R-:W-:Y:S03]  /*1570*/  IGMMA.64x128x32.S8.S8 R24, gdesc[UR8], R24, gsb0 ;  /* 0x03600000081879f1 */ /* 0x000fe60008041018 */
[----:B------:R-:W-:Y:S02]  /*1580*/  WARPGROUP.DEPBAR.LE gsb0, 0x0 ;  /* 0x00008000000079c5 */ /* 0x000fe40000010000 */
[----:B------:R-:W-:Y:S05]  /*1590*/  @!P1 BRA `(.L_x_19) ;  /* 0x0000000400109947 */ /* 0x000fea0003800000 */
[----:B------:R-:W-:Y:S02]  /*15a0*/  UIADD3 UR5, UR39, 0x1, URZ ;  /* 0x0000000127057890 */ /* 0x000fe4000fffe03f */
[----:B------:R-:W-:Y:S02]  /*15b0*/  IMAD.U32 R3, RZ, RZ, UR39 ;  /* 0x00000027ff037e24 */ /* 0x000fe4000f8e00ff */
[----:B------:R-:W-:-:S04]  /*15c0*/  UISETP.NE.AND UP0, UPT, UR5, 0x9, UPT ;  /* 0x000000090500788c */ /* 0x000fc8000bf05270 */
[----:B------:R-:W-:Y:S02]  /*15d0*/  USEL UR6, URZ, 0x1, UP0 ;  /* 0x000000013f067887 */ /* 0x000fe40008000000 */
[----:B------:R-:W-:Y:S02]  /*15e0*/  USEL UR5, UR5, URZ, UP0 ;  /* 0x0000003f05057287 */ /* 0x000fe40008000000 */
[----:B------:R-:W-:-:S06]  /*15f0*/  ULOP3.LUT UR6, UR38, UR6, URZ, 0x3c, !UPT ;  /* 0x0000000626067292 */ /* 0x000fcc000f8e3c3f */
[----:B------:R-:W-:-:S07]  /*1600*/  IMAD.U32 R7, RZ, RZ, UR6 ;  /* 0x00000006ff077e24 */ /* 0x000fce000f8e00ff */
.L_x_26:
[----:B------:R-:W-:Y:S05]  /*1610*/  @!P0 BRA `(.L_x_20) ;  /* 0x0000000000048947 */ /* 0x000fea0003800000 */
[----:B------:R-:W-:Y:S01]  /*1620*/  BPT.TRAP 0x1 ;  /* 0x000000040000795c */ /* 0x000fe20000300000 */
.L_x_20:
[----:B------:R-:W3:Y:S01]  /*1630*/  S2UR UR7, SR_CgaCtaId ;  /* 0x00000000000779c3 */ /* 0x000ee20000008800 */
[----:B------:R-:W-:Y:S01]  /*1640*/  UMOV UR6, 0x400 ;  /* 0x0000040000067882 */ /* 0x000fe20000000000 */
[----:B01----:R-:W-:Y:S01]  /*1650*/  IMAD.U32 R5, RZ, RZ, UR5 ;  /* 0x00000005ff057e24 */ /* 0x003fe2000f8e00ff */
[----:B------:R-:W-:Y:S01]  /*1660*/  SHF.L.U32 R4, R7, 0x1f, RZ ;  /* 0x0000001f07047819 */ /* 0x000fe200000006ff */
[----:B---3--:R-:W-:-:S06]  /*1670*/  ULEA UR6, UR7, UR6, 0x18 ;  /* 0x0000000607067291 */ /* 0x008fcc000f8ec03f */
[----:B------:R-:W-:-:S04]  /*1680*/  IMAD.U32 R6, RZ, RZ, UR6 ;  /* 0x00000006ff067e24 */ /* 0x000fc8000f8e00ff */
[----:B------:R-:W-:-:S04]  /*1690*/  IMAD R5, R5, 0x8, R6 ;  /* 0x0000000805057824 */ /* 0x000fc800078e0206 */
[----:B------:R0:W1:Y:S01]  /*16a0*/  SYNCS.PHASECHK.TRANS64.TRYWAIT P1, [R5+URZ], R4 ;  /* 0x00000004050075a7 */ /* 0x000062000802017f */
[----:B------:R-:W-:Y:S05]  /*16b0*/  @!P0 BRA `(.L_x_21) ;  /* 0x0000000000048947 */ /* 0x000fea0003800000 */
[----:B------:R-:W-:Y:S01]  /*16c0*/  BPT.TRAP 0x1 ;  /* 0x000000040000795c */ /* 0x000fe20000300000 */
.L_x_21:
[----:B-1----:R-:W-:Y:S05]  /*16d0*/  @P1 BRA `(.L_x_22) ;  /* 0x0000000000081947 */ /* 0x002fea0003800000 */
[----:B------:R-:W1:Y:S02]  /*16e0*/  SYNCS.PHASECHK.TRANS64.TRYWAIT P1, [R5+URZ], R4 ;  /* 0x00000004050075a7 */ /* 0x000e64000802017f */
[----:B-1----:R-:W-:Y:S05]  /*16f0*/  @!P1 BRA `(.L_x_23) ;  /* 0x0000008800a09947 */ /* 0x002fea0003800000 */
.L_x_22:
[----:B------:R-:W-:Y:S01]  /*1700*/  ULEA UR6, UR5, UR41, 0xa ;  /* 0x0000002905067291 */ /* 0x000fe2000f8e503f */
[----:B------:R-:W-:Y:S01]  /*1710*/  WARPGROUP.ARRIVE ;  /* 0x00000000000079c5 */ /* 0x000fe20000000000 */
[----:B------:R-:W-:Y:S01]  /*1720*/  ULEA UR7, UR5, UR4, 0x9 ;  /* 0x0000000405077291 */ /* 0x000fe2000f8e483f */
[----:B------:R-:W-:Y:S01]  /*1730*/  UMOV UR9, 0x80000020 ;  /* 0x8000002000097882 */ /* 0x000fe20000000000 */
[----:B------:R-:W-:-:S03]  /*1740*/  UMOV UR11, 0x80000020 ;  /* 0x80000020000b7882 */ /* 0x000fc60000000000 */
[----:B------:R-:W-:Y:S02]  /*1750*/  UMOV UR8, UR6 ;  /* 0x0000000600087c82 */ /* 0x000fe40008000000 */
[----:B------:R-:W-:Y:S02]  /*1760*/  UMOV UR10, UR7 ;  /* 0x00000007000a7c82 */ /* 0x000fe40008000000 */
[----:B------:R-:W-:Y:S01]  /*1770*/  IGMMA.64x128x32.S8.S8 R88, gdesc[UR8], R88, gsb0 ;  /* 0x03600000085879f1 */ /* 0x000fe20008041058 */
[----:B------:R-:W-:Y:S01]  /*1780*/  UIADD3 UR8, UR6, 0x200, URZ ;  /* 0x0000020006087890 */ /* 0x000fe2000fffe03f */
[----:B------:R-:W-:Y:S01]  /*1790*/  UMOV UR9, 0x80000020 ;  /* 0x8000002000097882 */ /* 0x000fe20000000000 */
[----:B------:R-:W-:Y:S02]  /*17a0*/  WARPGROUP.DEPBAR.LE gsb0, 0x0 ;  /* 0x00008000000079c5 */ /* 0x000fe40000010000 */
[----:B------:R-:W-:-:S06]  /*17b0*/  WARPGROUP.ARRIVE ;  /* 0x00000000000079c5 */ /* 0x000fcc0000000000 */
[----:B------:R-:W-:Y:S01]  /*17c0*/  IGMMA.64x128x32.S8.S8 R24, gdesc[UR8], R24, gsb0 ;  /* 0x03600000081879f1 */ /* 0x000fe20008041018 */
        /* <DEDUP_REMOVED lines=14> */
[----:B------:R-:W-:Y:S01]  /*18b0*/  BPT.TRAP 0x1 ;  /* 0x000000040000795c */ /* 0x000fe20000300000 */
.L_x_24:
[----:B01----:R-:W-:Y:S01]  /*18c0*/  IMAD R4, R3, 0x8, R6 ;  /* 0x0000000803047824 */ /* 0x003fe200078e0206 */
[----:B------:R-:W-:-:S03]  /*18d0*/  ISETP.GT.U32.AND P1, PT, R19, 0x1, PT ;  /* 0x000000011300780c */ /* 0x000fc60003f24070 */
[----:B------:R-:W-:-:S05]  /*18e0*/  VIADD R4, R4, 0x48 ;  /* 0x0000004804047836 */ /* 0x000fca0000000000 */
[----:B------:R-:W-:-:S04]  /*18f0*/  PRMT R4, RZ, 0x654, R4 ;  /* 0x00000654ff047816 */ /* 0x000fc80000000004 */
[----:B------:R0:W-:Y:S01]  /*1900*/  SYNCS.ARRIVE.TRANS64.RED.A1T0 RZ, [R4+URZ], RZ ;  /* 0x000000ff04ff79a7 */ /* 0x0001e2000810043f */
[----:B------:R-:W-:Y:S05]  /*1910*/  @P1 BRA `(.L_x_25) ;  /* 0x0000000000041947 */ /* 0x000fea0003800000 */
[----:B------:R-:W-:Y:S01]  /*1920*/  BPT.TRAP 0x1 ;  /* 0x000000040000795c */ /* 0x000fe20000300000 */
.L_x_25:
[----:B------:R-:W-:Y:S01]  /*1930*/  UIADD3 UR5, UR5, 0x1, URZ ;  /* 0x0000000105057890 */ /* 0x000fe2000fffe03f */
[C---:B------:R-:W-:Y:S01]  /*1940*/  ISETP.GT.AND P2, PT, R0.reuse, 0x1, PT ;  /* 0x000000010000780c */ /* 0x040fe20003f44270 */
[----:B------:R-:W-:Y:S02]  /*1950*/  VIADD R3, R3, 0x1 ;  /* 0x0000000103037836 */ /* 0x000fe40000000000 */
[----:B------:R-:W-:Y:S01]  /*1960*/  UISETP.NE.AND UP0, UPT, UR5, 0x9, UPT ;  /* 0x000000090500788c */ /* 0x000fe2000bf05270 */
[----:B------:R-:W-:Y:S02]  /*1970*/  VIADD R0, R0, 0xffffffff ;  /* 0xffffffff00007836 */ /* 0x000fe40000000000 */
[C---:B------:R-:W-:Y:S01]  /*1980*/  ISETP.NE.AND P1, PT, R3.reuse, 0x9, PT ;  /* 0x000000090300780c */ /* 0x040fe20003f25270 */
[----:B------:R-:W-:Y:S02]  /*1990*/  USEL UR6, URZ, 0x1, UP0 ;  /* 0x000000013f067887 */ /* 0x000fe40008000000 */
[----:B------:R-:W-:Y:S01]  /*19a0*/  USEL UR5, UR5, URZ, UP0 ;  /* 0x0000003f05057287 */ /* 0x000fe20008000000 */
[----:B------:R-:W-:-:S03]  /*19b0*/  SEL R3, R3, RZ, P1 ;  /* 0x000000ff03037207 */ /* 0x000fc60000800000 */
[----:B------:R-:W-:Y:S01]  /*19c0*/  LOP3.LUT R7, R7, UR6, RZ, 0x3c, !PT ;  /* 0x0000000607077c12 */ /* 0x000fe2000f8e3cff */
[----:B------:R-:W-:Y:S07]  /*19d0*/  @P2 BRA `(.L_x_26) ;  /* 0xfffffffc000c2947 */ /* 0x000fee000383ffff */
.L_x_19:
[----:B------:R-:W3:Y:S02]  /*19e0*/  LDC R0, c[0x0][0x28c] ;  /* 0x0000a300ff007b82 */ /* 0x000ee40000000800 */
[----:B---3--:R-:W-:-:S13]  /*19f0*/  ISETP.GE.AND P1, PT, R0, 0x1, PT ;  /* 0x000000010000780c */ /* 0x008fda0003f26270 */
[----:B------:R-:W-:Y:S05]  /*1a00*/  @!P1 BRA `(.L_x_27) ;  /* 0x0000000000409947 */ /* 0x000fea0003800000 */
[----:B------:R-:W-:Y:S05]  /*1a10*/  @!P0 BRA `(.L_x_28) ;  /* 0x0000000000048947 */ /* 0x000fea0003800000 */
[----:B------:R-:W-:Y:S01]  /*1a20*/  BPT.TRAP 0x1 ;  /* 0x000000040000795c */ /* 0x000fe20000300000 */
.L_x_28:
[----:B------:R-:W-:Y:S01]  /*1a30*/  UISETP.LT.AND UP0, UPT, UR40, 0x1, UPT ;  /* 0x000000012800788c */ /* 0x000fe2000bf01270 */
[----:B------:R-:W-:-:S03]  /*1a40*/  ISETP.GT.U32.AND P0, PT, R19, 0x1, PT ;  /* 0x000000011300780c */ /* 0x000fc60003f04070 */
[----:B------:R-:W-:-:S04]  /*1a50*/  USEL UR6, UR40, 0x1, UP0 ;  /* 0x0000000128067887 */ /* 0x000fc80008000000 */
[----:B------:R-:W-:-:S04]  /*1a60*/  UIADD3 UR6, UR39, UR40, -UR6 ;  /* 0x0000002827067290 */ /* 0x000fc8000fffe806 */
[----:B------:R-:W-:-:S04]  /*1a70*/  UIMAD.WIDE.U32 UR4, UR6, 0x38e38e39, URZ ;  /* 0x38e38e39060478a5 */ /* 0x000fc8000f8e003f */
[----:B------:R-:W-:-:S04]  /*1a80*/  USHF.R.U32.HI UR4, URZ, 0x1, UR5 ;  /* 0x000000013f047899 */ /* 0x000fc80008011605 */
[----:B------:R-:W-:-:S06]  /*1a90*/  UIMAD UR6, UR4, -0x9, UR6 ;  /* 0xfffffff7040678a4 */ /* 0x000fcc000f8e0206 */
[----:B------:R-:W-:-:S04]  /*1aa0*/  IMAD.U32 R3, RZ, RZ, UR6 ;  /* 0x00000006ff037e24 */ /* 0x000fc8000f8e00ff */
[----:B------:R-:W-:-:S04]  /*1ab0*/  IMAD R0, R3, 0x8, R6 ;  /* 0x0000000803007824 */ /* 0x000fc800078e0206 */
[----:B------:R-:W-:-:S05]  /*1ac0*/  VIADD R0, R0, 0x48 ;  /* 0x0000004800007836 */ /* 0x000fca0000000000 */
[----:B------:R-:W-:-:S04]  /*1ad0*/  PRMT R0, RZ, 0x654, R0 ;  /* 0x00000654ff007816 */ /* 0x000fc80000000000 */
[----:B------:R3:W-:Y:S01]  /*1ae0*/  SYNCS.ARRIVE.TRANS64.RED.A1T0 RZ, [R0+URZ], RZ ;  /* 0x000000ff00ff79a7 */ /* 0x0007e2000810043f */
[----:B------:R-:W-:Y:S05]  /*1af0*/  @P0 BRA `(.L_x_27) ;  /* 0x0000000000040947 */ /* 0x000fea0003800000 */
[----:B------:R-:W-:Y:S01]  /*1b00*/  BPT.TRAP 0x1 ;  /* 0x000000040000795c */ /* 0x000fe20000300000 */
.L_x_27:
[----:B------:R-:W4:Y:S01]  /*1b10*/  LDC R6, c[0x0][0x288] ;  /* 0x0000a200ff067b82 */ /* 0x000f220000000800 */
[--C-:B---3--:R-:W-:Y:S01]  /*1b20*/  SHF.R.U32.HI R0, RZ, 0x2, R18.reuse ;  /* 0x00000002ff007819 */ /* 0x108fe20000011612 */
[----:B------:R-:W-:Y:S01]  /*1b30*/  IMAD.SHL.U32 R23, R23, 0x80, RZ ;  /* 0x0000008017177824 */ /* 0x000fe200078e00ff */
[----:B01----:R-:W-:Y:S01]  /*1b40*/  SHF.R.U32.HI R5, RZ, 0x7, R18 ;  /* 0x00000007ff057819 */ /* 0x003fe20000011612 */
[----:B------:R-:W-:Y:S01]  /*1b50*/  UIADD3 UR39, UR40, UR39, URZ ;  /* 0x0000002728277290 */ /* 0x000fe2000fffe03f */
[----:B------:R-:W-:Y:S01]  /*1b60*/  LOP3.LUT R3, R0, 0x7, RZ, 0xc0, !PT ;  /* 0x0000000700037812 */ /* 0x000fe200078ec0ff */
[C---:B------:R-:W-:Y:S01]  /*1b70*/  IMAD.SHL.U32 R14, R18.reuse, 0x2, RZ ;  /* 0x00000002120e7824 */ /* 0x040fe200078e00ff */
[----:B------:R-:W-:Y:S01]  /*1b80*/  LOP3.LUT R0, R5, 0x1, RZ, 0xc0, !PT ;  /* 0x0000000105007812 */ /* 0x000fe200078ec0ff */
[----:B------:R-:W-:Y:S01]  /*1b90*/  UISETP.GT.U32.AND UP0, UPT, UR39, 0x8, UPT ;  /* 0x000000082700788c */ /* 0x000fe2000bf04070 */
[----:B------:R-:W-:Y:S01]  /*1ba0*/  LOP3.LUT R4, R18, 0x60, RZ, 0xc0, !PT ;  /* 0x0000006012047812 */ /* 0x000fe200078ec0ff */
[----:B------:R-:W-:Y:S01]  /*1bb0*/  ULDC UR7, c[0x0][0x284] ;  /* 0x0000a10000077ab9 */ /* 0x000fe20000000800 */
[----:B------:R-:W-:Y:S01]  /*1bc0*/  UISETP.GE.U32.AND UP1, UPT, UR40, 0x9, UPT ;  /* 0x000000092800788c */ /* 0x000fe2000bf26070 */
[----:B------:R-:W-:Y:S01]  /*1bd0*/  IMAD.SHL.U32 R10, R0, 0x40, RZ ;  /* 0x00000040000a7824 */ /* 0x000fe200078e00ff */
[----:B------:R-:W-:Y:S01]  /*1be0*/  SHF.R.U32.HI R8, RZ, 0x1, R4 ;  /* 0x00000001ff087819 */ /* 0x000fe20000011604 */
[----:B------:R-:W-:Y:S01]  /*1bf0*/  UISETP.LT.U32.AND UP0, UPT, UR40, 0x9, UP0 ;  /* 0x000000092800788c */ /* 0x000fe20008701070 */
[----:B------:R-:W-:Y:S01]  /*1c00*/  SHF.R.S32.HI R160, RZ, 0x1f, R22 ;  /* 0x0000001fffa07819 */ /* 0x000fe20000011416 */
[----:B------:R-:W-:Y:S01]  /*1c10*/  ULDC.64 UR8, c[0x0][0x5d0] ;  /* 0x0001740000087ab9 */ /* 0x000fe20000000a00 */
[--C-:B------:R-:W-:Y:S01]  /*1c20*/  IADD3 R5, RZ, -R8, -R3.reuse ;  /* 0x80000008ff057210 */ /* 0x100fe20007ffe803 */
[----:B------:R-:W-:Y:S01]  /*1c30*/  UIMAD.WIDE.U32 UR4, UR39, 0x38e38e39, URZ ;  /* 0x38e38e39270478a5 */ /* 0x000fe2000f8e003f */
[----:B------:R-:W-:Y:S01]  /*1c40*/  LOP3.LUT R165, R10, 0x40, R3, 0xe2, !PT ;  /* 0x000000400aa57812 */ /* 0x000fe200078ee203 */
[----:B------:R-:W-:Y:S01]  /*1c50*/  IMAD.SHL.U32 R3, R152, 0x100, RZ ;  /* 0x0000010098037824 */ /* 0x000fe200078e00ff */
[C---:B------:R-:W-:Y:S01]  /*1c60*/  LOP3.LUT R14, R23.reuse, 0x6, R14, 0xf8, !PT ;  /* 0x00000006170e7812 */ /* 0x040fe200078ef80e */
[----:B------:R-:W-:Y:S01]  /*1c70*/  USEL UR6, URZ, 0x1, !UP0 ;  /* 0x000000013f067887 */ /* 0x000fe2000c000000 */
[----:B------:R-:W-:Y:S01]  /*1c80*/  LOP3.LUT R4, R18, 0x3, RZ, 0xc0, !PT ;  /* 0x0000000312047812 */ /* 0x000fe200078ec0ff */
[----:B------:R-:W-:Y:S01]  /*1c90*/  IMAD R7, R160, UR8, RZ ;  /* 0x00000008a0077c24 */ /* 0x000fe2000f8e02ff */
[----:B----4-:R-:W-:Y:S01]  /*1ca0*/  ISETP.GE.AND P0, PT, R23, R6, PT ;  /* 0x000000061700720c */ /* 0x010fe20003f06270 */
[----:B------:R-:W-:Y:S01]  /*1cb0*/  IMAD R0, R0, -0x40, R5 ;  /* 0xffffffc000007824 */ /* 0x000fe200078e0205 */
[----:B------:R-:W-:Y:S01]  /*1cc0*/  SHF.R.S32.HI R15, RZ, 0x1f, R14 ;  /* 0x0000001fff0f7819 */ /* 0x000fe2000001140e */
[----:B------:R-:W-:Y:S01]  /*1cd0*/  USHF.R.U32.HI UR4, URZ, 0x1, UR5 ;  /* 0x000000013f047899 */ /* 0x000fe20008011605 */
[C---:B------:R-:W-:Y:S01]  /*1ce0*/  ISETP.GE.OR P0, PT, R3.reuse, UR7, P0 ;  /* 0x0000000703007c0c */ /* 0x040fe20008706670 */
[----:B------:R-:W-:Y:S01]  /*1cf0*/  ULOP3.LUT UR38, UR38, UR6, URZ, 0x3c, !UPT ;  /* 0x0000000626267292 */ /* 0x000fe2000f8e3c3f */
[----:B------:R-:W-:Y:S01]  /*1d00*/  IMAD R10, R4, -0x2, R6 ;  /* 0xfffffffe040a7824 */ /* 0x000fe200078e0206 */
[----:B------:R-:W-:Y:S01]  /*1d10*/  UIMAD UR39, UR4, -0x9, UR39 ;  /* 0xfffffff7042778a4 */ /* 0x000fe2000f8e0227 */
[----:B------:R-:W-:Y:S01]  /*1d20*/  IMAD.WIDE R4, R152, 0x100, RZ ;  /* 0x0000010098047825 */ /* 0x000fe200078e02ff */
[----:B------:R-:W-:Y:S01]  /*1d30*/  @UP1 ULOP3.LUT UR38, UR38, 0x1, UR4, 0x78, !UPT ;  /* 0x0000000126261892 */ /* 0x000fe2000f8e7804 */
[----:B------:R-:W-:-:S02]  /*1d40*/  IADD3 R0, -R3, UR7, R0 ;  /* 0x0000000703007c10 */ /* 0x000fc4000fffe100 */
[----:B------:R-:W-:Y:S01]  /*1d50*/  IMAD R9, R22, UR9, R7 ;  /* 0x0000000916097c24 */ /* 0x000fe2000f8e0207 */
[----:B------:R-:W-:Y:S01]  /*1d60*/  LOP3.LUT R165, R4, R165, R8, 0xfe, !PT ;  /* 0x000000a504a57212 */ /* 0x000fe200078efe08 */
[----:B------:R-:W-:-:S04]  /*1d70*/  IMAD.WIDE.U32 R6, R22, UR8, R14 ;  /* 0x0000000816067c25 */ /* 0x000fc8000f8e000e */
[----:B------:R-:W-:Y:S02]  /*1d80*/  IMAD.IADD R7, R7, 0x1, R9 ;  /* 0x0000000107077824 */ /* 0x000fe400078e0209 */
[----:B------:R-:W-:Y:S02]  /*1d90*/  IMAD.IADD R3, R10, 0x1, -R23 ;  /* 0x000000010a037824 */ /* 0x000fe400078e0a17 */
[----:B------:R-:W-:Y:S01]  /*1da0*/  IMAD.MOV.U32 R152, RZ, RZ, -0x1 ;  /* 0xffffffffff987424 */ /* 0x000fe200078e00ff */
[----:B------:R-:W-:Y:S06]  /*1db0*/  @P0 BRA `(.L_x_29) ;  /* 0x0000006000f40947 */ /* 0x000fec0003800000 */
[----:B------:R-:W0:Y:S01]  /*1dc0*/  LDC.64 R20, c[0x0][0x5c8] ;  /* 0x00017200ff147b82 */ /* 0x000e220000000a00 */
[----:B------:R-:W-:Y:S01]  /*1dd0*/  ULDC.64 UR4, c[0x0][0x5c0] ;  /* 0x0001700000047ab9 */ /* 0x000fe20000000a00 */
[----:B------:R-:W-:Y:S01]  /*1de0*/  BSSY B0, `(.L_x_29) ;  /* 0x000063a000007945 */ /* 0x000fe20003800000 */
[-C--:B0-----:R-:W-:Y:S01]  /*1df0*/  IMAD R8, R5, R20.reuse, RZ ;  /* 0x0000001405087224 */ /* 0x081fe200078e02ff */
[----:B------:R-:W-:Y:S01]  /*1e00*/  SHF.L.U64.HI R13, R20, 0x3, R21 ;  /* 0x00000003140d7819 */ /* 0x000fe20000010215 */
[----:B------:R-:W-:-:S04]  /*1e10*/  IMAD.WIDE.U32 R6, R165, R20, R6 ;  /* 0x00000014a5067225 */ /* 0x000fc800078e0006 */
[----:B------:R-:W-:Y:S01]  /*1e20*/  IMAD R9, R165, R21, R8 ;  /* 0x00000015a5097224 */ /* 0x000fe200078e0208 */
[----:B------:R-:W-:Y:S01]  /*1e30*/  IADD3 R158, P0, R6, UR4, RZ ;  /* 0x00000004069e7c10 */ /* 0x000fe2000ff1e0ff */
[C---:B------:R-:W-:Y:S02]  /*1e40*/  IMAD.SHL.U32 R11, R20.reuse, 0x8, RZ ;  /* 0x00000008140b7824 */ /* 0x040fe400078e00ff */
[----:B------:R-:W-:Y:S01]  /*1e50*/  IMAD.IADD R9, R7, 0x1, R9 ;  /* 0x0000000107097824 */ /* 0x000fe200078e0209 */
[-C--:B------:R-:W-:Y:S02]  /*1e60*/  LEA R6, P2, R20, R158.reuse, 0x7 ;  /* 0x0000009e14067211 */ /* 0x080fe400078438ff */
[----:B------:R-:W-:Y:S02]  /*1e70*/  IADD3 R8, P1, R11, R158, RZ ;  /* 0x0000009e0b087210 */ /* 0x000fe40007f3e0ff */
[----:B------:R-:W-:Y:S02]  /*1e80*/  IADD3.X R159, R9, UR5, RZ, P0, !PT ;  /* 0x00000005099f7c10 */ /* 0x000fe400087fe4ff */
[----:B-----5:R-:W-:-:S02]  /*1e90*/  ISETP.NE.AND P0, PT, R154, RZ, PT ;  /* 0x000000ff9a00720c */ /* 0x020fc40003f05270 */
[----:B------:R-:W-:Y:S01]  /*1ea0*/  LEA.HI.X R7, R20, R159, R21, 0x7, P2 ;  /* 0x0000009f14077211 */ /* 0x000fe200010f3c15 */
[----:B------:R-:W-:Y:S01]  /*1eb0*/  IMAD.X R9, R13, 0x1, R159, P1 ;  /* 0x000000010d097824 */ /* 0x000fe200008e069f */
[----:B------:R-:W-:-:S05]  /*1ec0*/  IADD3 R10, P2, R11, R6, RZ ;  /* 0x000000060b0a7210 */ /* 0x000fca0007f5e0ff */
[----:B------:R-:W-:-:S04]  /*1ed0*/  IMAD.X R11, R13, 0x1, R7, P2 ;  /* 0x000000010d0b7824 */ /* 0x000fc800010e0607 */
[----:B------:R-:W-:Y:S05]  /*1ee0*/  @!P0 BRA `(.L_x_30) ;  /* 0x0000004800948947 */ /* 0x000fea0003800000 */
[----:B------:R-:W0:Y:S01]  /*1ef0*/  LDC.64 R156, c[0x0][0x5b0] ;  /* 0x00016c00ff9c7b82 */ /* 0x000e220000000a00 */
[----:B------:R-:W-:Y:S01]  /*1f00*/  ULDC.64 UR4, c[0x0][0x5b8] ;  /* 0x00016e0000047ab9 */ /* 0x000fe20000000a00 */
[----:B------:R-:W-:Y:S01]  /*1f10*/  ISETP.GE.AND P0, PT, R0, 0x1, PT ;  /* 0x000000010000780c */ /* 0x000fe20003f06270 */
[----:B------:R-:W-:Y:S01]  /*1f20*/  IMAD R21, R160, UR4, RZ ;  /* 0x00000004a0157c24 */ /* 0x000fe2000f8e02ff */
[----:B------:R-:W-:Y:S01]  /*1f30*/  BSSY B1, `(.L_x_31) ;  /* 0x0000010000017945 */ /* 0x000fe20003800000 */
[C---:B------:R-:W-:Y:S01]  /*1f40*/  IMAD.WIDE.U32 R14, R22.reuse, UR4, R14 ;  /* 0x00000004160e7c25 */ /* 0x040fe2000f8e000e */
[----:B------:R-:W-:Y:S02]  /*1f50*/  ISETP.LT.OR P3, PT, R3, 0x1, !P0 ;  /* 0x000000010300780c */ /* 0x000fe40004761670 */
[----:B------:R-:W1:Y:S01]  /*1f60*/  LDC.64 R12, c[0x0][0x5a8] ;  /* 0x00016a00ff0c7b82 */ /* 0x000e620000000a00 */
[----:B------:R-:W-:Y:S02]  /*1f70*/  IMAD R21, R22, UR5, R21 ;  /* 0x0000000516157c24 */ /* 0x000fe4000f8e0215 */
[----:B------:R-:W-:-:S02]  /*1f80*/  IMAD.MOV.U32 R20, RZ, RZ, R14 ;  /* 0x000000ffff147224 */ /* 0x000fc400078e000e */
[----:B------:R-:W-:Y:S02]  /*1f90*/  IMAD.IADD R21, R15, 0x1, R21 ;  /* 0x000000010f157824 */ /* 0x000fe400078e0215 */
[-C--:B0-----:R-:W-:Y:S01]  /*1fa0*/  IMAD R160, R5, R156.reuse, RZ ;  /* 0x0000009c05a07224 */ /* 0x081fe200078e02ff */
[----:B------:R-:W-:Y:S01]  /*1fb0*/  SHF.L.U64.HI R161, R156, 0x3, R157 ;  /* 0x000000039ca17819 */ /* 0x000fe2000001029d */
[----:B------:R-:W-:-:S04]  /*1fc0*/  IMAD.WIDE.U32 R22, R165, R156, R20 ;  /* 0x0000009ca5167225 */ /* 0x000fc800078e0014 */
[----:B------:R-:W-:Y:S01]  /*1fd0*/  IMAD R169, R165, R157, R160 ;  /* 0x0000009da5a97224 */ /* 0x000fe200078e02a0 */
[----:B-1----:R-:W-:Y:S01]  /*1fe0*/  IADD3 R22, P1, R22, R12, RZ ;  /* 0x0000000c16167210 */ /* 0x002fe20007f3e0ff */
[----:B------:R-:W-:-:S03]  /*1ff0*/  IMAD.SHL.U32 R160, R156, 0x8, RZ ;  /* 0x000000089ca07824 */ /* 0x000fc600078e00ff */
[----:B------:R-:W-:Y:S01]  /*2000*/  IADD3.X R23, R13, R23, R169, P1, !PT ;  /* 0x000000170d177210 */ /* 0x000fe20000ffe4a9 */
[----:B------:R-:W-:Y:S08]  /*2010*/  @P3 BRA `(.L_x_32) ;  /* 0x0000000000043947 */ /* 0x000ff00003800000 */
[----:B--2---:R0:W5:Y:S02]  /*2020*/  LDG.E.U8 R155, desc[UR36][R22.64] ;  /* 0x00000024169b7981 */ /* 0x004164000c1e1100 */
.L_x_32:
[----:B------:R-:W-:Y:S05]  /*2030*/  BSYNC B1 ;  /* 0x0000000000017941 */ /* 0x000fea0003800000 */
.L_x_31:
[----:B-----5:R-:W-:Y:S01]  /*2040*/  LOP3.LUT R164, R155, 0xffff, RZ, 0xc0, !PT ;  /* 0x0000ffff9ba47812 */ /* 0x020fe200078ec0ff */
[----:B------:R-:W-:Y:S01]  /*2050*/  IMAD.WIDE.U32 R162, R165, R156, R160 ;  /* 0x0000009ca5a27225 */ /* 0x000fe200078e00a0 */
[----:B------:R-:W-:Y:S01]  /*2060*/  ISETP.LT.OR P4, PT, R3, 0x2, !P0 ;  /* 0x000000020300780c */ /* 0x000fe20004781670 */
[----:B------:R-:W-:Y:S01]  /*2070*/  BSSY B1, `(.L_x_33) ;  /* 0x000000e000017945 */ /* 0x000fe20003800000 */
[----:B------:R-:W-:Y:S01]  /*2080*/  PRMT R167, R164, 0x8880, RZ ;  /* 0x00008880a4a77816 */ /* 0x000fe200000000ff */
[----:B------:R-:W-:Y:S01]  /*2090*/  IMAD.IADD R163, R169, 0x1, R163 ;  /* 0x00000001a9a37824 */ /* 0x000fe200078e02a3 */
[----:B------:R-:W-:Y:S02]  /*20a0*/  IADD3 R162, P2, P5, R14, R12, R162 ;  /* 0x0000000c0ea27210 */ /* 0x000fe40007d5e0a2 */
[----:B------:R-:W-:Y:S01]  /*20b0*/  ISETP.GE.AND P1, PT, R0, 0x9, PT ;  /* 0x000000090000780c */ /* 0x000fe20003f26270 */
[----:B------:R-:W-:Y:S01]  /*20c0*/  IMAD R164, R167, R154, RZ ;  /* 0x0000009aa7a47224 */ /* 0x000fe200078e02ff */
[----:B------:R-:W-:-:S02]  /*20d0*/  IADD3.X R163, R21, R13, R163, P2, P5 ;  /* 0x0000000d15a37210 */ /* 0x000fc400017ea4a3 */
[----:B------:R-:W-:Y:S01]  /*20e0*/  ISETP.LT.OR P2, PT, R3, 0x1, !P1 ;  /* 0x000000010300780c */ /* 0x000fe20004f41670 */
[----:B------:R-:W-:-:S05]  /*20f0*/  @!P3 IMAD R167, R88, R153, R164 ;  /* 0x0000009958a7b224 */ /* 0x000fca00078e02a4 */
[----:B------:R1:W-:Y:S01]  /*2100*/  @!P3 STG.E.U8 desc[UR36][R158.64], R167 ;  /* 0x000000a79e00b986 */ /* 0x0003e2000c101124 */
[----:B------:R-:W-:Y:S06]  /*2110*/  @P4 BRA `(.L_x_34) ;  /* 0x00000000000c4947 */ /* 0x000fec0003800000 */
[----:B--2---:R-:W1:Y:S02]  /*2120*/  LDG.E.U8 R155, desc[UR36][R22.64+0x1] ;  /* 0x00000124169b7981 */ /* 0x004e64000c1e1100 */
[----:B-1----:R-:W-:-:S05]  /*2130*/  PRMT R167, R155, 0x8880, RZ ;  /* 0x000088809ba77816 */ /* 0x002fca00000000ff */
[----:B------:R-:W-:-:S07]  /*2140*/  IMAD R164, R167, R154, RZ ;  /* 0x0000009aa7a47224 */ /* 0x000fce00078e02ff */
.L_x_34:
[----:B------:R-:W-:Y:S05]  /*2150*/  BSYNC B1 ;  /* 0x0000000000017941 */ /* 0x000fea0003800000 */
.L_x_33:
[----:B------:R-:W-:Y:S01]  /*2160*/  @!P4 IMAD R89, R89, R153, R164 ;  /* 0x000000995959c224 */ /* 0x000fe200078e02a4 */
[----:B------:R-:W-:Y:S04]  /*2170*/  BSSY B1, `(.L_x_35) ;  /* 0x0000006000017945 */ /* 0x000fe80003800000 */
[----:B------:R3:W-:Y:S01]  /*2180*/  @!P4 STG.E.U8 desc[UR36][R158.64+0x1], R89 ;  /* 0x000001599e00c986 */ /* 0x0007e2000c101124 */
[----:B------:R-:W-:Y:S05]  /*2190*/  @P2 BRA `(.L_x_36) ;  /* 0x00000000000c2947 */ /* 0x000fea0003800000 */
[----:B--2---:R-:W3:Y:S02]  /*21a0*/  LDG.E.U8 R155, desc[UR36][R162.64] ;  /* 0x00000024a29b7981 */ /* 0x004ee4000c1e1100 */
[----:B---3--:R-:W-:-:S05]  /*21b0*/  PRMT R89, R155, 0x8880, RZ ;  /* 0x000088809b597816 */ /* 0x008fca00000000ff */
[----:B------:R-:W-:-:S07]  /*21c0*/  IMAD R164, R89, R154, RZ ;  /* 0x0000009a59a47224 */ /* 0x000fce00078e02ff */
.L_x_36:
[----:B------:R-:W-:Y:S05]  /*21d0*/  BSYNC B1 ;  /* 0x0000000000017941 */ /* 0x000fea0003800000 */
.L_x_35:
[C---:B------:R-:W-:Y:S01]  /*21e0*/  ISETP.LT.OR P4, PT, R3.reuse, 0x2, !P1 ;  /* 0x000000020300780c */ /* 0x040fe20004f81670 */
[----:B---3--:R-:W-:Y:S01]  /*21f0*/  @!P2 IMAD R89, R90, R153, R164 ;  /* 0x000000995a59a224 */ /* 0x008fe200078e02a4 */
[----:B------:R-:W-:Y:S01]  /*2200*/  BSSY B1, `(.L_x_37) ;  /* 0x0000009000017945 */ /* 0x000fe20003800000 */
[C---:B------:R-:W-:Y:S02]  /*2210*/  ISETP.LT.OR P3, PT, R3.reuse, 0x9, !P0 ;  /* 0x000000090300780c */ /* 0x040fe40004761670 */
[C---:B------:R-:W-:Y:S01]  /*2220*/  ISETP.LT.OR P5, PT, R3.reuse, 0xa, !P0 ;  /* 0x0000000a0300780c */ /* 0x040fe200047a1670 */
[----:B------:R3:W-:Y:S01]  /*2230*/  @!P2 STG.E.U8 desc[UR36][R8.64], R89 ;  /* 0x000000590800a986 */ /* 0x0007e2000c101124 */
[----:B------:R-:W-:-:S06]  /*2240*/  ISETP.LT.OR P2, PT, R3, 0x9, !P1 ;  /* 0x000000090300780c */ /* 0x000fcc0004f41670 */
[----:B------:R-:W-:Y:S07]  /*2250*/  @P4 BRA `(.L_x_38) ;  /* 0x00000000000c4947 */ /* 0x000fee0003800000 */
[----:B--2---:R-:W3:Y:S02]  /*2260*/  LDG.E.U8 R155, desc[UR36][R162.64+0x1] ;  /* 0x00000124a29b7981 */ /* 0x004ee4000c1e1100 */
[----:B---3--:R-:W-:-:S05]  /*2270*/  PRMT R89, R155, 0x8880, RZ ;  /* 0x000088809b597816 */ /* 0x008fca00000000ff */
[----:B------:R-:W-:-:S07]  /*2280*/  IMAD R164, R89, R154, RZ ;  /* 0x0000009a59a47224 */ /* 0x000fce00078e02ff */
.L_x_38:
[----:B------:R-:W-:Y:S05]  /*2290*/  BSYNC B1 ;  /* 0x0000000000017941 */ /* 0x000fea0003800000 */
.L_x_37:
[----:B------:R-:W-:Y:S01]  /*22a0*/  @!P4 IMAD R91, R91, R153, R164 ;  /* 0x000000995b5bc224 */ /* 0x000fe200078e02a4 */
[----:B------:R-:W-:Y:S04]  /*22b0*/  BSSY B1, `(.L_x_39) ;  /* 0x0000006000017945 */ /* 0x000fe80003800000 */
[----:B------:R4:W-:Y:S01]  /*22c0*/  @!P4 STG.E.U8 desc[UR36][R8.64+0x1], R91 ;  /* 0x0000015b0800c986 */ /* 0x0009e2000c101124 */
[----:B------:R-:W-:Y:S05]  /*22d0*/  @P3 BRA `(.L_x_40) ;  /* 0x00000000000c3947 */ /* 0x000fea0003800000 */
[----:B--2---:R-:W3:Y:S02]  /*22e0*/  LDG.E.U8 R155, desc[UR36][R22.64+0x8] ;  /* 0x00000824169b7981 */ /* 0x004ee4000c1e1100 */
[----:B---3--:R-:W-:-:S05]  /*22f0*/  PRMT R89, R155, 0x8880, RZ ;  /* 0x000088809b597816 */ /* 0x008fca00000000ff */
[----:B------:R-:W-:-:S07]  /*2300*/  IMAD R164, R89, R154, RZ ;  /* 0x0000009a59a47224 */ /* 0x000fce00078e02ff */
.L_x_40:
[----:B------:R-:W-:Y:S05]  /*2310*/  BSYNC B1 ;  /* 0x0000000000017941 */ /* 0x000fea0003800000 */
.L_x_39:
[----:B---3--:R-:W-:Y:S01]  /*2320*/  @!P3 IMAD R89, R92, R153, R164 ;  /* 0x000000995c59b224 */ /* 0x008fe200078e02a4 */
[----:B------:R-:W-:Y:S04]  /*2330*/  BSSY B1, `(.L_x_41) ;  /* 0x0000006000017945 */ /* 0x000fe80003800000 */
[----:B------:R3:W-:Y:S01]  /*2340*/  @!P3 STG.E.U8 desc[UR36][R158.64+0x8], R89 ;  /* 0x000008599e00b986 */ /* 0x0007e2000c101124 */
[----:B------:R-:W-:Y:S05]  /*2350*/  @P5 BRA `(.L_x_42) ;  /* 0x00000000000c5947 */ /* 0x000fea0003800000 */
[----:B--2---:R-:W3:Y:S02]  /*2360*/  LDG.E.U8 R155, desc[UR36][R22.64+0x9] ;  /* 0x00000924169b7981 */ /* 0x004ee4000c1e1100 */
[----:B---3--:R-:W-:-:S05]  /*2370*/  PRMT R89, R155, 0x8880, RZ ;  /* 0x000088809b597816 */ /* 0x008fca00000000ff */
[----:B------:R-:W-:-:S07]  /*2380*/  IMAD R164, R89, R154, RZ ;  /* 0x0000009a59a47224 */ /* 0x000fce00078e02ff */
.L_x_42:
[----:B------:R-:W-:Y:S05]  /*2390*/  BSYNC B1 ;  /* 0x0000000000017941 */ /* 0x000fea0003800000 */
.L_x_41:
[----:B------:R-:W-:Y:S01]  /*23a0*/  @!P5 IMAD R93, R93, R153, R164 ;  /* 0x000000995d5dd224 */ /* 0x000fe200078e02a4 */
[----:B------:R-:W-:Y:S04]  /*23b0*/  BSSY B1, `(.L_x_43) ;  /* 0x0000006000017945 */ /* 0x000fe80003800000 */
[----:B------:R0:W-:Y:S01]  /*23c0*/  @!P5 STG.E.U8 desc[UR36][R158.64+0x9], R93 ;  /* 0x0000095d9e00d986 */ /* 0x0001e2000c101124 */
[----:B------:R-:W-:Y:S05]  /*23d0*/  @P2 BRA `(.L_x_44) ;  /* 0x00000000000c2947 */ /* 0x000fea0003800000 */
[----:B--2---:R-:W3:Y:S02]  /*23e0*/  LDG.E.U8 R155, desc[UR36][R162.64+0x8] ;  /* 0x00000824a29b7981 */ /* 0x004ee4000c1e1100 */
[----:B---3--:R-:W-:-:S05]  /*23f0*/  PRMT R89, R155, 0x8880, RZ ;  /* 0x000088809b597816 */ /* 0x008fca00000000ff */
[----:B------:R-:W-:-:S07]  /*2400*/  IMAD R164, R89, R154, RZ ;  /* 0x0000009a59a47224 */ /* 0x000fce00078e02ff */
.L_x_44:
[----:B------:R-:W-:Y:S05]  /*2410*/  BSYNC B1 ;  /* 0x0000000000017941 */ /* 0x000fea0003800000 */
.L_x_43:
        /* <DEDUP_REMOVED lines=11> */
.L_x_46:
[----:B------:R-:W-:Y:S05]  /*24d0*/  BSYNC B1 ;  /* 0x0000000000017941 */ /* 0x000fea0003800000 */
.L_x_45:
[----:B------:R-:W-:Y:S01]  /*24e0*/  @!P4 IMAD R95, R95, R153, R164 ;  /* 0x000000995f5fc224 */ /* 0x000fe200078e02a4 */
[----:B------:R-:W-:Y:S04]  /*24f0*/  BSSY B1, `(.L_x_47) ;  /* 0x0000006000017945 */ /* 0x000fe80003800000 */
[----:B------:R0:W-:Y:S01]  /*2500*/  @!P4 STG.E.U8 desc[UR36][R8.64+0x9], R95 ;  /* 0x0000095f0800c986 */ /* 0x0001e2000c101124 */
[----:B------:R-:W-:Y:S05]  /*2510*/  @P3 BRA `(.L_x_48) ;  /* 0x00000000000c3947 */ /* 0x000fea0003800000 */
[----:B--2---:R-:W3:Y:S02]  /*2520*/  LDG.E.U8 R155, desc[UR36][R22.64+0x10] ;  /* 0x00001024169b7981 */ /* 0x004ee4000c1e1100 */
[----:B---3--:R-:W-:-:S05]  /*2530*/  PRMT R89, R155, 0x8880, RZ ;  /* 0x000088809b597816 */ /* 0x008fca00000000ff */
[----:B------:R-:W-:-:S07]  /*2540*/  IMAD R164, R89, R154, RZ ;  /* 0x0000009a59a47224 */ /* 0x000fce00078e02ff */
.L_x_48:
[----:B------:R-:W-:Y:S05]  /*2550*/  BSYNC B1 ;  /* 0x0000000000017941 */ /* 0x000fea0003800000 */
.L_x_47:
[----:B---3--:R-:W-:Y:S01]  /*2560*/  @!P3 IMAD R89, R96, R153, R164 ;  /* 0x000000996059b224 */ /* 0x008fe200078e02a4 */
[----:B------:R-:W-:Y:S04]  /*2570*/  BSSY B1, `(.L_x_49) ;  /* 0x0000006000017945 */ /* 0x000fe80003800000 */
[----:B------:R3:W-:Y:S01]  /*2580*/  @!P3 STG.E.U8 desc[UR36][R158.64+0x10], R89 ;  /* 0x000010599e00b986 */ /* 0x0007e2000c101124 */
[----:B------:R-:W-:Y:S05]  /*2590*/  @P5 BRA `(.L_x_50) ;  /* 0x00000000000c5947 */ /* 0x000fea0003800000 */
[----:B--2---:R-:W3:Y:S02]  /*25a0*/  LDG.E.U8 R155, desc[UR36][R22.64+0x11] ;  /* 0x00001124169b7981 */ /* 0x004ee4000c1e1100 */
[----:B---3--:R-:W-:-:S05]  /*25b0*/  PRMT R89, R155, 0x8880, RZ ;  /* 0x000088809b597816 */ /* 0x008fca00000000ff */
[----:B------:R-:W-:-:S07]  /*25c0*/  IMAD R164, R89, R154, RZ ;  /* 0x0000009a59a47224 */ /* 0x000fce00078e02ff */
.L_x_50:
[----:B------:R-:W-:Y:S05]  /*25d0*/  BSYNC B1 ;  /* 0x0000000000017941 */ /* 0x000fea0003800000 */
.L_x_49:
[----:B------:R-:W-:Y:S01]  /*25e0*/  @!P5 IMAD R97, R97, R153, R164 ;  /* 0x000000996161d224 */ /* 0x000fe200078e02a4 */
[----:B------:R-:W-:Y:S04]  /*25f0*/  BSSY B1, `(.L_x_51) ;  /* 0x0000006000017945 */ /* 0x000fe80003800000 */
[----:B------:R0:W-:Y:S01]  /*2600*/  @!P5 STG.E.U8 desc[UR36][R158.64+0x11], R97 ;  /* 0x000011619e00d986 */ /* 0x0001e2000c101124 */
[----:B------:R-:W-:Y:S05]  /*2610*/  @P2 BRA `(.L_x_52) ;  /* 0x00000000000c2947 */ /* 0x000fea0003800000 */
[----:B--2---:R-:W3:Y:S02]  /*2620*/  LDG.E.U8 R155, desc[UR36][R162.64+0x10] ;  /* 0x00001024a29b7981 */ /* 0x004ee4000c1e1100 */
[----:B---3--:R-:W-:-:S05]  /*2630*/  PRMT R89, R155, 0x8880, RZ ;  /* 0x000088809b597816 */ /* 0x008fca00000000ff */
[----:B------:R-:W-:-:S07]  /*2640*/  IMAD R164, R89, R154, RZ ;  /* 0x0000009a59a47224 */ /* 0x000fce00078e02ff */
.L_x_52:
[----:B------:R-:W-:Y:S05]  /*2650*/  BSYNC B1 ;  /* 0x0000000000017941 */ /* 0x000fea0003800000 */
.L_x_51:
        /* <DEDUP_REMOVED lines=11> */
.L_x_54:
[----:B------:R-:W-:Y:S05]  /*2710*/  BSYNC B1 ;  /* 0x0000000000017941 */ /* 0x000fea0003800000 */
.L_x_53:
[----:B------:R-:W-:Y:S01]  /*2720*/  @!P4 IMAD R99, R99, R153, R164 ;  /* 0x000000996363c224 */ /* 0x000fe200078e02a4 */
[----:B------:R-:W-:Y:S04]  /*2730*/  BSSY B1, `(.L_x_55) ;  /* 0x0000006000017945 */ /* 0x000fe80003800000 */
[----:B------:R0:W-:Y:S01]  /*2740*/  @!P4 STG.E.U8 desc[UR36][R8.64+0x11], R99 ;  /* 0x000011630800c986 */ /* 0x0001e2000c101124 */
[----:B------:R-:W-:Y:S05]  /*2750*/  @P3 BRA `(.L_x_56) ;  /* 0x00000000000c3947 */ /* 0x000fea0003800000 */
[----:B--2---:R-:W3:Y:S02]  /*2760*/  LDG.E.U8 R155, desc[UR36][R22.64+0x18] ;  /* 0x00001824169b7981 */ /* 0x004ee4000c1e1100 */
[----:B---3--:R-:W-:-:S05]  /*2770*/  PRMT R89, R155, 0x8880, RZ ;  /* 0x000088809b597816 */ /* 0x008fca00000000ff */
[----:B------:R-:W-:-:S07]  /*2780*/  IMAD R164, R89, R154, RZ ;  /* 0x0000009a59a47224 */ /* 0x000fce00078e02ff */
.L_x_56:
[----:B------:R-:W-:Y:S05]  /*2790*/  BSYNC B1 ;  /* 0x0000000000017941 */ /* 0x000fea0003800000 */
.L_x_55:
[----:B---3--:R-:W-:Y:S01]  /*27a0*/  @!P3 IMAD R89, R100, R153, R164 ;  /* 0x000000996459b224 */ /* 0x008fe200078e02a4 */
[----:B------:R-:W-:Y:S04]  /*27b0*/  BSSY B1, `(.L_x_57) ;  /* 0x0000006000017945 */ /* 0x000fe80003800000 */
[----:B------:R3:W-:Y:S01]  /*27c0*/  @!P3 STG.E.U8 desc[UR36][R158.64+0x18], R89 ;  /* 0x000018599e00b986 */ /* 0x0007e2000c101124 */
[----:B------:R-:W-:Y:S05]  /*27d0*/  @P5 BRA `(.L_x_58) ;  /* 0x00000000000c5947 */ /* 0x000fea0003800000 */
[----:B--2---:R-:W3:Y:S02]  /*27e0*/  LDG.E.U8 R155, desc[UR36][R22.64+0x19] ;  /* 0x00001924169b7981 */ /* 0x004ee4000c1e1100 */
[----:B---3--:R-:W-:-:S05]  /*27f0*/  PRMT R89, R155, 0x8880, RZ ;  /* 0x000088809b597816 */ /* 0x008fca00000000ff */
[----:B------:R-:W-:-:S07]  /*2800*/  IMAD R164, R89, R154, RZ ;  /* 0x0000009a59a47224 */ /* 0x000fce00078e02ff */
.L_x_58:
[----:B------:R-:W-:Y:S05]  /*2810*/  BSYNC B1 ;  /* 0x0000000000017941 */ /* 0x000fea0003800000 */
.L_x_57:
[----:B------:R-:W-:Y:S01]  /*2820*/  @!P5 IMAD R101, R101, R153, R164 ;  /* 0x000000996565d224 */ /* 0x000fe200078e02a4 */
[----:B------:R-:W-:Y:S04]  /*2830*/  BSSY B1, `(.L_x_59) ;  /* 0x0000006000017945 */ /* 0x000fe80003800000 */
[----:B------:R0:W-:Y:S01]  /*2840*/  @!P5 STG.E.U8 desc[UR36][R158.64+0x19], R101 ;  /* 0x000019659e00d986 */ /* 0x0001e2000c101124 */
[----:B------:R-:W-:Y:S05]  /*2850*/  @P2 BRA `(.L_x_60) ;  /* 0x00000000000c2947 */ /* 0x000fea0003800000 */
[----:B--2---:R-:W3:Y:S02]  /*2860*/  LDG.E.U8 R155, desc[UR36][R162.64+0x18] ;  /* 0x00001824a29b7981 */ /* 0x004ee4000c1e1100 */
[----:B---3--:R-:W-:-:S05]  /*2870*/  PRMT R89, R155, 0x8880, RZ ;  /* 0x000088809b597816 */ /* 0x008fca00000000ff */
[----:B------:R-:W-:-:S07]  /*2880*/  IMAD R164, R89, R154, RZ ;  /* 0x0000009a59a47224 */ /* 0x000fce00078e02ff */
.L_x_60:
[----:B------:R-:W-:Y:S05]  /*2890*/  BSYNC B1 ;  /* 0x0000000000017941 */ /* 0x000fea0003800000 */
.L_x_59:
        /* <DEDUP_REMOVED lines=11> */
.L_x_62:
[----:B------:R-:W-:Y:S05]  /*2950*/  BSYNC B1 ;  /* 0x0000000000017941 */ /* 0x000fea0003800000 */
.L_x_61:
[----:B------:R-:W-:Y:S01]  /*2960*/  @!P4 IMAD R103, R103, R153, R164 ;  /* 0x000000996767c224 */ /* 0x000fe200078e02a4 */
[----:B------:R-:W-:Y:S04]  /*2970*/  BSSY B1, `(.L_x_63) ;  /* 0x0000006000017945 */ /* 0x000fe80003800000 */
[----:B------:R0:W-:Y:S01]  /*2980*/  @!P4 STG.E.U8 desc[UR36][R8.64+0x19], R103 ;  /* 0x000019670800c986 */ /* 0x0001e2000c101124 */
[----:B------:R-:W-:Y:S05]  /*2990*/  @P3 BRA `(.L_x_64) ;  /* 0x00000000000c3947 */ /* 0x000fea0003800000 */
[----:B--2---:R-:W3:Y:S02]  /*29a0*/  LDG.E.U8 R155, desc[UR36][R22.64+0x20] ;  /* 0x00002024169b7981 */ /* 0x004ee4000c1e1100 */
[----:B---3--:R-:W-:-:S05]  /*29b0*/  PRMT R89, R155, 0x8880, RZ ;  /* 0x000088809b597816 */ /* 0x008fca00000000ff */
[----:B------:R-:W-:-:S07]  /*29c0*/  IMAD R164, R89, R154, RZ ;  /* 0x0000009a59a47224 */ /* 0x000fce00078e02ff */
.L_x_64:
[----:B------:R-:W-:Y:S05]  /*29d0*/  BSYNC B1 ;  /* 0x0000000000017941 */ /* 0x000fea0003800000 */
.L_x_63:
[----:B---3--:R-:W-:Y:S01]  /*29e0*/  @!P3 IMAD R89, R104, R153, R164 ;  /* 0x000000996859b224 */ /* 0x008fe200078e02a4 */
[----:B------:R-:W-:Y:S04]  /*29f0*/  BSSY B1, `(.L_x_65) ;  /* 0x0000006000017945 */ /* 0x000fe80003800000 */
[----:B------:R3:W-:Y:S01]  /*2a00*/  @!P3 STG.E.U8 desc[UR36][R158.64+0x20], R89 ;  /* 0x000020599e00b986 */ /* 0x0007e2000c101124 */
[----:B------:R-:W-:Y:S05]  /*2a10*/  @P5 BRA `(.L_x_66) ;  /* 0x00000000000c5947 */ /* 0x000fea0003800000 */
[----:B--2---:R-:W3:Y:S02]  /*2a20*/  LDG.E.U8 R155, desc[UR36][R22.64+0x21] ;  /* 0x00002124169b7981 */ /* 0x004ee4000c1e1100 */
[----:B---3--:R-:W-:-:S05]  /*2a30*/  PRMT R89, R155, 0x8880, RZ ;  /* 0x000088809b597816 */ /* 0x008fca00000000ff */
[----:B------:R-:W-:-:S07]  /*2a40*/  IMAD R164, R89, R154, RZ ;  /* 0x0000009a59a47224 */ /* 0x000fce00078e02ff */
.L_x_66:
[----:B------:R-:W-:Y:S05]  /*2a50*/  BSYNC B1 ;  /* 0x0000000000017941 */ /* 0x000fea0003800000 */
.L_x_65:
[----:B------:R-:W-:Y:S01]  /*2a60*/  @!P5 IMAD R105, R105, R153, R164 ;  /* 0x000000996969d224 */ /* 0x000fe200078e02a4 */
[----:B------:R-:W-:Y:S04]  /*2a70*/  BSSY B1, `(.L_x_67) ;  /* 0x0000006000017945 */ /* 0x000fe80003800000 */
[----:B------:R0:W-:Y:S01]  /*2a80*/  @!P5 STG.E.U8 desc[UR36][R158.64+0x21], R105 ;  /* 0x000021699e00d986 */ /* 0x0001e2000c101124 */
[----:B------:R-:W-:Y:S05]  /*2a90*/  @P2 BRA `(.L_x_68) ;  /* 0x00000000000c2947 */ /* 0x000fea0003800000 */
[----:B--2---:R-:W3:Y:S02]  /*2aa0*/  LDG.E.U8 R155, desc[UR36][R162.64+0x20] ;  /* 0x00002024a29b7981 */ /* 0x004ee4000c1e1100 */
[----:B---3--:R-:W-:-:S05]  /*2ab0*/  PRMT R89, R155, 0x8880, RZ ;  /* 0x000088809b597816 */ /* 0x008fca00000000ff */
[----:B------:R-:W-:-:S07]  /*2ac0*/  IMAD R164, R89, R154, RZ ;  /* 0x0000009a59a47224 */ /* 0x000fce00078e02ff */
.L_x_68:
[----:B------:R-:W-:Y:S05]  /*2ad0*/  BSYNC B1 ;  /* 0x0000000000017941 */ /* 0x000fea0003800000 */
.L_x_67:
        /* <DEDUP_REMOVED lines=11> */
.L_x_70:
[----:B------:R-:W-:Y:S05]  /*2b90*/  BSYNC B1 ;  /* 0x0000000000017941 */ /* 0x000fea0003800000 */
.L_x_69:
[----:B------:R-:W-:Y:S01]  /*2ba0*/  @!P4 IMAD R107, R107, R153, R164 ;  /* 0x000000996b6bc224 */ /* 0x000fe200078e02a4 */
[----:B------:R-:W-:Y:S04]  /*2bb0*/  BSSY B1, `(.L_x_71) ;  /* 0x0000006000017945 */ /* 0x000fe80003800000 */
[----:B------:R0:W-:Y:S01]  /*2bc0*/  @!P4 STG.E.U8 desc[UR36][R8.64+0x21], R107 ;  /* 0x0000216b0800c986 */ /* 0x0001e2000c101124 */
[----:B------:R-:W-:Y:S05]  /*2bd0*/  @P3 BRA `(.L_x_72) ;  /* 0x00000000000c3947 */ /* 0x000fea0003800000 */
[----:B--2---:R-:W3:Y:S02]  /*2be0*/  LDG.E.U8 R155, desc[UR36][R22.64+0x28] ;  /* 0x00002824169b7981 */ /* 0x004ee4000c1e1100 */
[----:B---3--:R-:W-:-:S05]  /*2bf0*/  PRMT R89, R155, 0x8880, RZ ;  /* 0x000088809b597816 */ /* 0x008fca00000000ff */
[----:B------:R-:W-:-:S07]  /*2c00*/  IMAD R164, R89, R154, RZ ;  /* 0x0000009a59a47224 */ /* 0x000fce00078e02ff */
.L_x_72:
[----:B------:R-:W-:Y:S05]  /*2c10*/  BSYNC B1 ;  /* 0x0000000000017941 */ /* 0x000fea0003800000 */
.L_x_71:
[----:B---3--:R-:W-:Y:S01]  /*2c20*/  @!P3 IMAD R89, R108, R153, R164 ;  /* 0x000000996c59b224 */ /* 0x008fe200078e02a4 */
[----:B------:R-:W-:Y:S04]  /*2c30*/  BSSY B1, `(.L_x_73) ;  /* 0x0000006000017945 */ /* 0x000fe80003800000 */
[----:B------:R3:W-:Y:S01]  /*2c40*/  @!P3 STG.E.U8 desc[UR36][R158.64+0x28], R89 ;  /* 0x000028599e00b986 */ /* 0x0007e2000c101124 */
[----:B------:R-:W-:Y:S05]  /*2c50*/  @P5 BRA `(.L_x_74) ;  /* 0x00000000000c5947 */ /* 0x000fea0003800000 */
[----:B--2---:R-:W3:Y:S02]  /*2c60*/  LDG.E.U8 R155, desc[UR36][R22.64+0x29] ;  /* 0x00002924169b7981 */ /* 0x004ee4000c1e1100 */
[----:B---3--:R-:W-:-:S05]  /*2c70*/  PRMT R89, R155, 0x8880, RZ ;  /* 0x000088809b597816 */ /* 0x008fca00000000ff */
[----:B------:R-:W-:-:S07]  /*2c80*/  IMAD R164, R89, R154, RZ ;  /* 0x0000009a59a47224 */ /* 0x000fce00078e02ff */
.L_x_74:
[----:B------:R-:W-:Y:S05]  /*2c90*/  BSYNC B1 ;  /* 0x0000000000017941 */ /* 0x000fea0003800000 */
.L_x_73:
[----:B------:R-:W-:Y:S01]  /*2ca0*/  @!P5 IMAD R109, R109, R153, R164 ;  /* 0x000000996d6dd224 */ /* 0x000fe200078e02a4 */
[----:B------:R-:W-:Y:S04]  /*2cb0*/  BSSY B1, `(.L_x_75) ;  /* 0x0000006000017945 */ /* 0x000fe80003800000 */
[----:B------:R0:W-:Y:S01]  /*2cc0*/  @!P5 STG.E.U8 desc[UR36][R158.64+0x29], R109 ;  /* 0x0000296d9e00d986 */ /* 0x0001e2000c101124 */
[----:B------:R-:W-:Y:S05]  /*2cd0*/  @P2 BRA `(.L_x_76) ;  /* 0x00000000000c2947 */ /* 0x000fea0003800000 */
[----:B--2---:R-:W3:Y:S02]  /*2ce0*/  LDG.E.U8 R155, desc[UR36][R162.64+0x28] ;  /* 0x00002824a29b7981 */ /* 0x004ee4000c1e1100 */
[----:B---3--:R-:W-:-:S05]  /*2cf0*/  PRMT R89, R155, 0x8880, RZ ;  /* 0x000088809b597816 */ /* 0x008fca00000000ff */
[----:B------:R-:W-:-:S07]  /*2d00*/  IMAD R164, R89, R154, RZ ;  /* 0x0000009a59a47224 */ /* 0x000fce00078e02ff */
.L_x_76:
[----:B------:R-:W-:Y:S05]  /*2d10*/  BSYNC B1 ;  /* 0x0000000000017941 */ /* 0x000fea0003800000 */
.L_x_75:
        /* <DEDUP_REMOVED lines=11> */
.L_x_78:
[----:B------:R-:W-:Y:S05]  /*2dd0*/  BSYNC B1 ;  /* 0x0000000000017941 */ /* 0x000fea0003800000 */
.L_x_77:
[----:B------:R-:W-:Y:S01]  /*2de0*/  @!P4 IMAD R111, R111, R153, R164 ;  /* 0x000000996f6fc224 */ /* 0x000fe200078e02a4 */
[----:B------:R-:W-:Y:S04]  /*2df0*/  BSSY B1, `(.L_x_79) ;  /* 0x0000006000017945 */ /* 0x000fe80003800000 */
[----:B------:R0:W-:Y:S01]  /*2e00*/  @!P4 STG.E.U8 desc[UR36][R8.64+0x29], R111 ;  /* 0x0000296f0800c986 */ /* 0x0001e2000c101124 */
[----:B------:R-:W-:Y:S05]  /*2e10*/  @P3 BRA `(.L_x_80) ;  /* 0x00000000000c3947 */ /* 0x000fea0003800000 */
[----:B--2---:R-:W3:Y:S02]  /*2e20*/  LDG.E.U8 R155, desc[UR36][R22.64+0x30] ;  /* 0x00003024169b7981 */ /* 0x004ee4000c1e1100 */
[----:B---3--:R-:W-:-:S05]  /*2e30*/  PRMT R89, R155, 0x8880, RZ ;  /* 0x000088809b597816 */ /* 0x008fca00000000ff */
[----:B------:R-:W-:-:S07]  /*2e40*/  IMAD R164, R89, R154, RZ ;  /* 0x0000009a59a47224 */ /* 0x000fce00078e02ff */
.L_x_80:
[----:B------:R-:W-:Y:S05]  /*2e50*/  BSYNC B1 ;  /* 0x0000000000017941 */ /* 0x000fea0003800000 */
.L_x_79:
[----:B---3--:R-:W-:Y:S01]  /*2e60*/  @!P3 IMAD R89, R112, R153, R164 ;  /* 0x000000997059b224 */ /* 0x008fe200078e02a4 */
[----:B------:R-:W-:Y:S04]  /*2e70*/  BSSY B1, `(.L_x_81) ;  /* 0x0000006000017945 */ /* 0x000fe80003800000 */
[----:B------:R3:W-:Y:S01]  /*2e80*/  @!P3 STG.E.U8 desc[UR36][R158.64+0x30], R89 ;  /* 0x000030599e00b986 */ /* 0x0007e2000c101124 */
[----:B------:R-:W-:Y:S05]  /*2e90*/  @P5 BRA `(.L_x_82) ;  /* 0x00000000000c5947 */ /* 0x000fea0003800000 */
[----:B--2---:R-:W3:Y:S02]  /*2ea0*/  LDG.E.U8 R155, desc[UR36][R22.64+0x31] ;  /* 0x00003124169b7981 */ /* 0x004ee4000c1e1100 */
[----:B---3--:R-:W-:-:S05]  /*2eb0*/  PRMT R89, R155, 0x8880, RZ ;  /* 0x000088809b597816 */ /* 0x008fca00000000ff */
[----:B------:R-:W-:-:S07]  /*2ec0*/  IMAD R164, R89, R154, RZ ;  /* 0x0000009a59a47224 */ /* 0x000fce00078e02ff */
.L_x_82:
[----:B------:R-:W-:Y:S05]  /*2ed0*/  BSYNC B1 ;  /* 0x0000000000017941 */ /* 0x000fea0003800000 */
.L_x_81:
[----:B------:R-:W-:Y:S01]  /*2ee0*/  @!P5 IMAD R113, R113, R153, R164 ;  /* 0x000000997171d224 */ /* 0x000fe200078e02a4 */
[----:B------:R-:W-:Y:S04]  /*2ef0*/  BSSY B1, `(.L_x_83) ;  /* 0x0000006000017945 */ /* 0x000fe80003800000 */
[----:B------:R0:W-:Y:S01]  /*2f00*/  @!P5 STG.E.U8 desc[UR36][R158.64+0x31], R113 ;  /* 0x000031719e00d986 */ /* 0x0001e2000c101124 */
[----:B------:R-:W-:Y:S05]  /*2f10*/  @P2 BRA `(.L_x_84) ;  /* 0x00000000000c2947 */ /* 0x000fea0003800000 */
[----:B--2---:R-:W3:Y:S02]  /*2f20*/  LDG.E.U8 R155, desc[UR36][R162.64+0x30] ;  /* 0x00003024a29b7981 */ /* 0x004ee4000c1e1100 */
[----:B---3--:R-:W-:-:S05]  /*2f30*/  PRMT R89, R155, 0x8880, RZ ;  /* 0x000088809b597816 */ /* 0x008fca00000000ff */
[----:B------:R-:W-:-:S07]  /*2f40*/  IMAD R164, R89, R154, RZ ;  /* 0x0000009a59a47224 */ /* 0x000fce00078e02ff */
.L_x_84:
[----:B------:R-:W-:Y:S05]  /*2f50*/  BSYNC B1 ;  /* 0x0000000000017941 */ /* 0x000fea0003800000 */
.L_x_83:
        /* <DEDUP_REMOVED lines=11> */
.L_x_86:
[----:B------:R-:W-:Y:S05]  /*3010*/  BSYNC B1 ;  /* 0x0000000000017941 */ /* 0x000fea0003800000 */
.L_x_85:
[----:B------:R-:W-:Y:S01]  /*3020*/  @!P4 IMAD R115, R115, R153, R164 ;  /* 0x000000997373c224 */ /* 0x000fe200078e02a4 */
[----:B------:R-:W-:Y:S04]  /*3030*/  BSSY B1, `(.L_x_87) ;  /* 0x0000006000017945 */ /* 0x000fe80003800000 */
[----:B------:R0:W-:Y:S01]  /*3040*/  @!P4 STG.E.U8 desc[UR36][R8.64+0x31], R115 ;  /* 0x000031730800c986 */ /* 0x0001e2000c101124 */
[----:B------:R-:W-:Y:S05]  /*3050*/  @P3 BRA `(.L_x_88) ;  /* 0x00000000000c3947 */ /* 0x000fea0003800000 */
[----:B--2---:R-:W3:Y:S02]  /*3060*/  LDG.E.U8 R155, desc[UR36][R22.64+0x38] ;  /* 0x00003824169b7981 */ /* 0x004ee4000c1e1100 */
[----:B---3--:R-:W-:-:S05]  /*3070*/  PRMT R89, R155, 0x8880, RZ ;  /* 0x000088809b597816 */ /* 0x008fca00000000ff */
[----:B------:R-:W-:-:S07]  /*3080*/  IMAD R164, R89, R154, RZ ;  /* 0x0000009a59a47224 */ /* 0x000fce00078e02ff */
.L_x_88:
[----:B------:R-:W-:Y:S05]  /*3090*/  BSYNC B1 ;  /* 0x0000000000017941 */ /* 0x000fea0003800000 */
.L_x_87:
[----:B---3--:R-:W-:Y:S01]  /*30a0*/  @!P3 IMAD R89, R116, R153, R164 ;  /* 0x000000997459b224 */ /* 0x008fe200078e02a4 */
[----:B------:R-:W-:Y:S04]  /*30b0*/  BSSY B1, `(.L_x_89) ;  /* 0x0000006000017945 */ /* 0x000fe80003800000 */
[----:B------:R3:W-:Y:S01]  /*30c0*/  @!P3 STG.E.U8 desc[UR36][R158.64+0x38], R89 ;  /* 0x000038599e00b986 */ /* 0x0007e2000c101124 */
[----:B------:R-:W-:Y:S05]  /*30d0*/  @P5 BRA `(.L_x_90) ;  /* 0x00000000000c5947 */ /* 0x000fea0003800000 */
[----:B--2---:R-:W3:Y:S02]  /*30e0*/  LDG.E.U8 R155, desc[UR36][R22.64+0x39] ;  /* 0x00003924169b7981 */ /* 0x004ee4000c1e1100 */
[----:B---3--:R-:W-:-:S05]  /*30f0*/  PRMT R89, R155, 0x8880, RZ ;  /* 0x000088809b597816 */ /* 0x008fca00000000ff */
[----:B------:R-:W-:-:S07]  /*3100*/  IMAD R164, R89, R154, RZ ;  /* 0x0000009a59a47224 */ /* 0x000fce00078e02ff */
.L_x_90:
[----:B------:R-:W-:Y:S05]  /*3110*/  BSYNC B1 ;  /* 0x0000000000017941 */ /* 0x000fea0003800000 */
.L_x_89:
[----:B------:R-:W-:Y:S01]  /*3120*/  @!P5 IMAD R117, R117, R153, R164 ;  /* 0x000000997575d224 */ /* 0x000fe200078e02a4 */
[----:B------:R-:W-:Y:S04]  /*3130*/  BSSY B1, `(.L_x_91) ;  /* 0x0000006000017945 */ /* 0x000fe80003800000 */
[----:B------:R0:W-:Y:S01]  /*3140*/  @!P5 STG.E.U8 desc[UR36][R158.64+0x39], R117 ;  /* 0x000039759e00d986 */ /* 0x0001e2000c101124 */
[----:B------:R-:W-:Y:S05]  /*3150*/  @P2 BRA `(.L_x_92) ;  /* 0x00000000000c2947 */ /* 0x000fea0003800000 */
[----:B--2---:R-:W3:Y:S02]  /*3160*/  LDG.E.U8 R155, desc[UR36][R162.64+0x38] ;  /* 0x00003824a29b7981 */ /* 0x004ee4000c1e1100 */
[----:B---3--:R-:W-:-:S05]  /*3170*/  PRMT R89, R155, 0x8880, RZ ;  /* 0x000088809b597816 */ /* 0x008fca00000000ff */
[----:B------:R-:W-:-:S07]  /*3180*/  IMAD R164, R89, R154, RZ ;  /* 0x0000009a59a47224 */ /* 0x000fce00078e02ff */
.L_x_92:
[----:B------:R-:W-:Y:S05]  /*3190*/  BSYNC B1 ;  /* 0x0000000000017941 */ /* 0x000fea0003800000 */
.L_x_91:
        /* <DEDUP_REMOVED lines=11> */
.L_x_94:
[----:B------:R-:W-:Y:S05]  /*3250*/  BSYNC B1 ;  /* 0x0000000000017941 */ /* 0x000fea0003800000 */
.L_x_93:
[----:B------:R-:W-:Y:S01]  /*3260*/  @!P4 IMAD R119, R119, R153, R164 ;  /* 0x000000997777c224 */ /* 0x000fe200078e02a4 */
[----:B------:R-:W-:Y:S04]  /*3270*/  BSSY B1, `(.L_x_95) ;  /* 0x0000006000017945 */ /* 0x000fe80003800000 */
[----:B------:R0:W-:Y:S01]  /*3280*/  @!P4 STG.E.U8 desc[UR36][R8.64+0x39], R119 ;  /* 0x000039770800c986 */ /* 0x0001e2000c101124 */
[----:B------:R-:W-:Y:S05]  /*3290*/  @P3 BRA `(.L_x_96) ;  /* 0x00000000000c3947 */ /* 0x000fea0003800000 */
[----:B--2---:R-:W3:Y:S02]  /*32a0*/  LDG.E.U8 R155, desc[UR36][R22.64+0x40] ;  /* 0x00004024169b7981 */ /* 0x004ee4000c1e1100 */
[----:B---3--:R-:W-:-:S05]  /*32b0*/  PRMT R89, R155, 0x8880, RZ ;  /* 0x000088809b597816 */ /* 0x008fca00000000ff */
[----:B------:R-:W-:-:S07]  /*32c0*/  IMAD R164, R89, R154, RZ ;  /* 0x0000009a59a47224 */ /* 0x000fce00078e02ff */
.L_x_96:
[----:B------:R-:W-:Y:S05]  /*32d0*/  BSYNC B1 ;  /* 0x0000000000017941 */ /* 0x000fea0003800000 */
.L_x_95:
[----:B---3--:R-:W-:Y:S01]  /*32e0*/  @!P3 IMAD R89, R120, R153, R164 ;  /* 0x000000997859b224 */ /* 0x008fe200078e02a4 */
[----:B------:R-:W-:Y:S04]  /*32f0*/  BSSY B1, `(.L_x_97) ;  /* 0x0000006000017945 */ /* 0x000fe80003800000 */
[----:B------:R3:W-:Y:S01]  /*3300*/  @!P3 STG.E.U8 desc[UR36][R158.64+0x40], R89 ;  /* 0x000040599e00b986 */ /* 0x0007e2000c101124 */
[----:B------:R-:W-:Y:S05]  /*3310*/  @P5 BRA `(.L_x_98) ;  /* 0x00000000000c5947 */ /* 0x000fea0003800000 */
[----:B--2---:R-:W3:Y:S02]  /*3320*/  LDG.E.U8 R155, desc[UR36][R22.64+0x41] ;  /* 0x00004124169b7981 */ /* 0x004ee4000c1e1100 */
[----:B---3--:R-:W-:-:S05]  /*3330*/  PRMT R89, R155, 0x8880, RZ ;  /* 0x000088809b597816 */ /* 0x008fca00000000ff */
[----:B------:R-:W-:-:S07]  /*3340*/  IMAD R164, R89, R154, RZ ;  /* 0x0000009a59a47224 */ /* 0x000fce00078e02ff */
.L_x_98:
[----:B------:R-:W-:Y:S05]  /*3350*/  BSYNC B1 ;  /* 0x0000000000017941 */ /* 0x000fea0003800000 */
.L_x_97:
[----:B------:R-:W-:Y:S01]  /*3360*/  @!P5 IMAD R121, R121, R153, R164 ;  /* 0x000000997979d224 */ /* 0x000fe200078e02a4 */
[----:B------:R-:W-:Y:S04]  /*3370*/  BSSY B1, `(.L_x_99) ;  /* 0x0000006000017945 */ /* 0x000fe80003800000 */
[----:B------:R0:W-:Y:S01]  /*3380*/  @!P5 STG.E.U8 desc[UR36][R158.64+0x41], R121 ;  /* 0x000041799e00d986 */ /* 0x0001e2000c101124 */
[----:B------:R-:W-:Y:S05]  /*3390*/  @P2 BRA `(.L_x_100) ;  /* 0x00000000000c2947 */ /* 0x000fea0003800000 */
[----:B--2---:R-:W3:Y:S02]  /*33a0*/  LDG.E.U8 R155, desc[UR36][R162.64+0x40] ;  /* 0x00004024a29b7981 */ /* 0x004ee4000c1e1100 */
[----:B---3--:R-:W-:-:S05]  /*33b0*/  PRMT R89, R155, 0x8880, RZ ;  /* 0x000088809b597816 */ /* 0x008fca00000000ff */
[----:B------:R-:W-:-:S07]  /*33c0*/  IMAD R164, R89, R154, RZ ;  /* 0x0000009a59a47224 */ /* 0x000fce00078e02ff */
.L_x_100:
[----:B------:R-:W-:Y:S05]  /*33d0*/  BSYNC B1 ;  /* 0x0000000000017941 */ /* 0x000fea0003800000 */
.L_x_99:
        /* <DEDUP_REMOVED lines=11> */
.L_x_102:
[----:B------:R-:W-:Y:S05]  /*3490*/  BSYNC B1 ;  /* 0x0000000000017941 */ /* 0x000fea0003800000 */
.L_x_101:
[----:B------:R-:W-:Y:S01]  /*34a0*/  @!P4 IMAD R123, R123, R153, R164 ;  /* 0x000000997b7bc224 */ /* 0x000fe200078e02a4 */
[----:B------:R-:W-:Y:S04]  /*34b0*/  BSSY B1, `(.L_x_103) ;  /* 0x0000006000017945 */ /* 0x000fe80003800000 */
[----:B------:R0:W-:Y:S01]  /*34c0*/  @!P4 STG.E.U8 desc[UR36][R8.64+0x41], R123 ;  /* 0x0000417b0800c986 */ /* 0x0001e2000c101124 */
[----:B------:R-:W-:Y:S05]  /*34d0*/  @P3 BRA `(.L_x_104) ;  /* 0x00000000000c3947 */ /* 0x000fea0003800000 */
[----:B--2---:R-:W3:Y:S02]  /*34e0*/  LDG.E.U8 R155, desc[UR36][R22.64+0x48] ;  /* 0x00004824169b7981 */ /* 0x004ee4000c1e1100 */
[----:B---3--:R-:W-:-:S05]  /*34f0*/  PRMT R89, R155, 0x8880, RZ ;  /* 0x000088809b597816 */ /* 0x008fca00000000ff */
[----:B------:R-:W-:-:S07]  /*3500*/  IMAD R164, R89, R154, RZ ;  /* 0x0000009a59a47224 */ /* 0x000fce00078e02ff */
.L_x_104:
[----:B------:R-:W-:Y:S05]  /*3510*/  BSYNC B1 ;  /* 0x0000000000017941 */ /* 0x000fea0003800000 */
.L_x_103:
[----:B---3--:R-:W-:Y:S01]  /*3520*/  @!P3 IMAD R89, R124, R153, R164 ;  /* 0x000000997c59b224 */ /* 0x008fe200078e02a4 */
[----:B------:R-:W-:Y:S04]  /*3530*/  BSSY B1, `(.L_x_105) ;  /* 0x0000006000017945 */ /* 0x000fe80003800000 */
[----:B------:R3:W-:Y:S01]  /*3540*/  @!P3 STG.E.U8 desc[UR36][R158.64+0x48], R89 ;  /* 0x000048599e00b986 */ /* 0x0007e2000c101124 */
[----:B------:R-:W-:Y:S05]  /*3550*/  @P5 BRA `(.L_x_106) ;  /* 0x00000000000c5947 */ /* 0x000fea0003800000 */
[----:B--2---:R-:W3:Y:S02]  /*3560*/  LDG.E.U8 R155, desc[UR36][R22.64+0x49] ;  /* 0x00004924169b7981 */ /* 0x004ee4000c1e1100 */
[----:B---3--:R-:W-:-:S05]  /*3570*/  PRMT R89, R155, 0x8880, RZ ;  /* 0x000088809b597816 */ /* 0x008fca00000000ff */
[----:B------:R-:W-:-:S07]  /*3580*/  IMAD R164, R89, R154, RZ ;  /* 0x0000009a59a47224 */ /* 0x000fce00078e02ff */
.L_x_106:
[----:B------:R-:W-:Y:S05]  /*3590*/  BSYNC B1 ;  /* 0x0000000000017941 */ /* 0x000fea0003800000 */
.L_x_105:
[----:B------:R-:W-:Y:S01]  /*35a0*/  @!P5 IMAD R125, R125, R153, R164 ;  /* 0x000000997d7dd224 */ /* 0x000fe200078e02a4 */
[----:B------:R-:W-:Y:S04]  /*35b0*/  BSSY B1, `(.L_x_107) ;  /* 0x0000006000017945 */ /* 0x000fe80003800000 */
[----:B------:R0:W-:Y:S01]  /*35c0*/  @!P5 STG.E.U8 desc[UR36][R158.64+0x49], R125 ;  /* 0x0000497d9e00d986 */ /* 0x0001e2000c101124 */
[----:B------:R-:W-:Y:S05]  /*35d0*/  @P2 BRA `(.L_x_108) ;  /* 0x00000000000c2947 */ /* 0x000fea0003800000 */
[----:B--2---:R-:W3:Y:S02]  /*35e0*/  LDG.E.U8 R155, desc[UR36][R162.64+0x48] ;  /* 0x00004824a29b7981 */ /* 0x004ee4000c1e1100 */
[----:B---3--:R-:W-:-:S05]  /*35f0*/  PRMT R89, R155, 0x8880, RZ ;  /* 0x000088809b597816 */ /* 0x008fca00000000ff */
[----:B------:R-:W-:-:S07]  /*3600*/  IMAD R164, R89, R154, RZ ;  /* 0x0000009a59a47224 */ /* 0x000fce00078e02ff */
.L_x_108:
[----:B------:R-:W-:Y:S05]  /*3610*/  BSYNC B1 ;  /* 0x0000000000017941 */ /* 0x000fea0003800000 */
.L_x_107:
        /* <DEDUP_REMOVED lines=11> */
.L_x_110:
[----:B------:R-:W-:Y:S05]  /*36d0*/  BSYNC B1 ;  /* 0x0000000000017941 */ /* 0x000fea0003800000 */
.L_x_109:
[----:B------:R-:W-:Y:S01]  /*36e0*/  @!P4 IMAD R127, R127, R153, R164 ;  /* 0x000000997f7fc224 */ /* 0x000fe200078e02a4 */
[----:B------:R-:W-:Y:S04]  /*36f0*/  BSSY B1, `(.L_x_111) ;  /* 0x0000006000017945 */ /* 0x000fe80003800000 */
[----:B------:R0:W-:Y:S01]  /*3700*/  @!P4 STG.E.U8 desc[UR36][R8.64+0x49], R127 ;  /* 0x0000497f0800c986 */ /* 0x0001e2000c101124 */
[----:B------:R-:W-:Y:S05]  /*3710*/  @P3 BRA `(.L_x_112) ;  /* 0x00000000000c3947 */ /* 0x000fea0003800000 */
[----:B--2---:R-:W3:Y:S02]  /*3720*/  LDG.E.U8 R155, desc[UR36][R22.64+0x50] ;  /* 0x00005024169b7981 */ /* 0x004ee4000c1e1100 */
[----:B---3--:R-:W-:-:S05]  /*3730*/  PRMT R89, R155, 0x8880, RZ ;  /* 0x000088809b597816 */ /* 0x008fca00000000ff */
[----:B------:R-:W-:-:S07]  /*3740*/  IMAD R164, R89, R154, RZ ;  /* 0x0000009a59a47224 */ /* 0x000fce00078e02ff */
.L_x_112:
[----:B------:R-:W-:Y:S05]  /*3750*/  BSYNC B1 ;  /* 0x0000000000017941 */ /* 0x000fea0003800000 */
.L_x_111:
[----:B---3--:R-:W-:Y:S01]  /*3760*/  @!P3 IMAD R89, R128, R153, R164 ;  /* 0x000000998059b224 */ /* 0x008fe200078e02a4 */
[----:B------:R-:W-:Y:S04]  /*3770*/  BSSY B1, `(.L_x_113) ;  /* 0x0000006000017945 */ /* 0x000fe80003800000 */
[----:B------:R3:W-:Y:S01]  /*3780*/  @!P3 STG.E.U8 desc[UR36][R158.64+0x50], R89 ;  /* 0x000050599e00b986 */ /* 0x0007e2000c101124 */
[----:B------:R-:W-:Y:S05]  /*3790*/  @P5 BRA `(.L_x_114) ;  /* 0x00000000000c5947 */ /* 0x000fea0003800000 */
[----:B--2---:R-:W3:Y:S02]  /*37a0*/  LDG.E.U8 R155, desc[UR36][R22.64+0x51] ;  /* 0x00005124169b7981 */ /* 0x004ee4000c1e1100 */
[----:B---3--:R-:W-:-:S05]  /*37b0*/  PRMT R89, R155, 0x8880, RZ ;  /* 0x000088809b597816 */ /* 0x008fca00000000ff */
[----:B------:R-:W-:-:S07]  /*37c0*/  IMAD R164, R89, R154, RZ ;  /* 0x0000009a59a47224 */ /* 0x000fce00078e02ff */
.L_x_114:
[----:B------:R-:W-:Y:S05]  /*37d0*/  BSYNC B1 ;  /* 0x0000000000017941 */ /* 0x000fea0003800000 */
.L_x_113:
[----:B------:R-:W-:Y:S01]  /*37e0*/  @!P5 IMAD R129, R129, R153, R164 ;  /* 0x000000998181d224 */ /* 0x000fe200078e02a4 */
[----:B------:R-:W-:Y:S04]  /*37f0*/  BSSY B1, `(.L_x_115) ;  /* 0x0000006000017945 */ /* 0x000fe80003800000 */
[----:B------:R0:W-:Y:S01]  /*3800*/  @!P5 STG.E.U8 desc[UR36][R158.64+0x51], R129 ;  /* 0x000051819e00d986 */ /* 0x0001e2000c101124 */
[----:B------:R-:W-:Y:S05]  /*3810*/  @P2 BRA `(.L_x_116) ;  /* 0x00000000000c2947 */ /* 0x000fea0003800000 */
[----:B--2---:R-:W3:Y:S02]  /*3820*/  LDG.E.U8 R155, desc[UR36][R162.64+0x50] ;  /* 0x00005024a29b7981 */ /* 0x004ee4000c1e1100 */
[----:B---3--:R-:W-:-:S05]  /*3830*/  PRMT R89, R155, 0x8880, RZ ;  /* 0x000088809b597816 */ /* 0x008fca00000000ff */
[----:B------:R-:W-:-:S07]  /*3840*/  IMAD R164, R89, R154, RZ ;  /* 0x0000009a59a47224 */ /* 0x000fce00078e02ff */
.L_x_116:
[----:B------:R-:W-:Y:S05]  /*3850*/  BSYNC B1 ;  /* 0x0000000000017941 */ /* 0x000fea0003800000 */
.L_x_115:
        /* <DEDUP_REMOVED lines=11> */
.L_x_118:
[----:B------:R-:W-:Y:S05]  /*3910*/  BSYNC B1 ;  /* 0x0000000000017941 */ /* 0x000fea0003800000 */
.L_x_117:
[----:B------:R-:W-:Y:S01]  /*3920*/  @!P4 IMAD R131, R131, R153, R164 ;  /* 0x000000998383c224 */ /* 0x000fe200078e02a4 */
[----:B------:R-:W-:Y:S04]  /*3930*/  BSSY B1, `(.L_x_119) ;  /* 0x0000006000017945 */ /* 0x000fe80003800000 */
[----:B------:R0:W-:Y:S01]  /*3940*/  @!P4 STG.E.U8 desc[UR36][R8.64+0x51], R131 ;  /* 0x000051830800c986 */ /* 0x0001e2000c101124 */
[----:B------:R-:W-:Y:S05]  /*3950*/  @P3 BRA `(.L_x_120) ;  /* 0x00000000000c3947 */ /* 0x000fea0003800000 */
[----:B--2---:R-:W3:Y:S02]  /*3960*/  LDG.E.U8 R155, desc[UR36][R22.64+0x58] ;  /* 0x00005824169b7981 */ /* 0x004ee4000c1e1100 */
[----:B---3--:R-:W-:-:S05]  /*3970*/  PRMT R89, R155, 0x8880, RZ ;  /* 0x000088809b597816 */ /* 0x008fca00000000ff */
[----:B------:R-:W-:-:S07]  /*3980*/  IMAD R164, R89, R154, RZ ;  /* 0x0000009a59a47224 */ /* 0x000fce00078e02ff */
.L_x_120:
[----:B------:R-:W-:Y:S05]  /*3990*/  BSYNC B1 ;  /* 0x0000000000017941 */ /* 0x000fea0003800000 */
.L_x_119:
[----:B---3--:R-:W-:Y:S01]  /*39a0*/  @!P3 IMAD R89, R132, R153, R164 ;  /* 0x000000998459b224 */ /* 0x008fe200078e02a4 */
[----:B------:R-:W-:Y:S04]  /*39b0*/  BSSY B1, `(.L_x_121) ;  /* 0x0000006000017945 */ /* 0x000fe80003800000 */
[----:B------:R3:W-:Y:S01]  /*39c0*/  @!P3 STG.E.U8 desc[UR36][R158.64+0x58], R89 ;  /* 0x000058599e00b986 */ /* 0x0007e2000c101124 */
[----:B------:R-:W-:Y:S05]  /*39d0*/  @P5 BRA `(.L_x_122) ;  /* 0x00000000000c5947 */ /* 0x000fea0003800000 */
[----:B--2---:R-:W3:Y:S02]  /*39e0*/  LDG.E.U8 R155, desc[UR36][R22.64+0x59] ;  /* 0x00005924169b7981 */ /* 0x004ee4000c1e1100 */
[----:B---3--:R-:W-:-:S05]  /*39f0*/  PRMT R89, R155, 0x8880, RZ ;  /* 0x000088809b597816 */ /* 0x008fca00000000ff */
[----:B------:R-:W-:-:S07]  /*3a00*/  IMAD R164, R89, R154, RZ ;  /* 0x0000009a59a47224 */ /* 0x000fce00078e02ff */
.L_x_122:
[----:B------:R-:W-:Y:S05]  /*3a10*/  BSYNC B1 ;  /* 0x0000000000017941 */ /* 0x000fea0003800000 */
.L_x_121:
[----:B------:R-:W-:Y:S01]  /*3a20*/  @!P5 IMAD R133, R133, R153, R164 ;  /* 0x000000998585d224 */ /* 0x000fe200078e02a4 */
[----:B------:R-:W-:Y:S04]  /*3a30*/  BSSY B1, `(.L_x_123) ;  /* 0x0000006000017945 */ /* 0x000fe80003800000 */
[----:B------:R0:W-:Y:S01]  /*3a40*/  @!P5 STG.E.U8 desc[UR36][R158.64+0x59], R133 ;  /* 0x000059859e00d986 */ /* 0x0001e2000c101124 */
[----:B------:R-:W-:Y:S05]  /*3a50*/  @P2 BRA `(.L_x_124) ;  /* 0x00000000000c2947 */ /* 0x000fea0003800000 */
[----:B--2---:R-:W3:Y:S02]  /*3a60*/  LDG.E.U8 R155, desc[UR36][R162.64+0x58] ;  /* 0x00005824a29b7981 */ /* 0x004ee4000c1e1100 */
[----:B---3--:R-:W-:-:S05]  /*3a70*/  PRMT R89, R155, 0x8880, RZ ;  /* 0x000088809b597816 */ /* 0x008fca00000000ff */
[----:B------:R-:W-:-:S07]  /*3a80*/  IMAD R164, R89, R154, RZ ;  /* 0x0000009a59a47224 */ /* 0x000fce00078e02ff */
.L_x_124:
[----:B------:R-:W-:Y:S05]  /*3a90*/  BSYNC B1 ;  /* 0x0000000000017941 */ /* 0x000fea0003800000 */
.L_x_123:
        /* <DEDUP_REMOVED lines=11> */
.L_x_126:
[----:B------:R-:W-:Y:S05]  /*3b50*/  BSYNC B1 ;  /* 0x0000000000017941 */ /* 0x000fea0003800000 */
.L_x_125:
[----:B------:R-:W-:Y:S01]  /*3b60*/  @!P4 IMAD R135, R135, R153, R164 ;  /* 0x000000998787c224 */ /* 0x000fe200078e02a4 */
[----:B------:R-:W-:Y:S04]  /*3b70*/  BSSY B1, `(.L_x_127) ;  /* 0x0000006000017945 */ /* 0x000fe80003800000 */
[----:B------:R0:W-:Y:S01]  /*3b80*/  @!P4 STG.E.U8 desc[UR36][R8.64+0x59], R135 ;  /* 0x000059870800c986 */ /* 0x0001e2000c101124 */
[----:B------:R-:W-:Y:S05]  /*3b90*/  @P3 BRA `(.L_x_128) ;  /* 0x00000000000c3947 */ /* 0x000fea0003800000 */
[----:B--2---:R-:W3:Y:S02]  /*3ba0*/  LDG.E.U8 R155, desc[UR36][R22.64+0x60] ;  /* 0x00006024169b7981 */ /* 0x004ee4000c1e1100 */
[----:B---3--:R-:W-:-:S05]  /*3bb0*/  PRMT R89, R155, 0x8880, RZ ;  /* 0x000088809b597816 */ /* 0x008fca00000000ff */
[----:B------:R-:W-:-:S07]  /*3bc0*/  IMAD R164, R89, R154, RZ ;  /* 0x0000009a59a47224 */ /* 0x000fce00078e02ff */
.L_x_128:
[----:B------:R-:W-:Y:S05]  /*3bd0*/  BSYNC B1 ;  /* 0x0000000000017941 */ /* 0x000fea0003800000 */
.L_x_127:
[----:B---3--:R-:W-:Y:S01]  /*3be0*/  @!P3 IMAD R89, R136, R153, R164 ;  /* 0x000000998859b224 */ /* 0x008fe200078e02a4 */
[----:B------:R-:W-:Y:S04]  /*3bf0*/  BSSY B1, `(.L_x_129) ;  /* 0x0000006000017945 */ /* 0x000fe80003800000 */
[----:B------:R3:W-:Y:S01]  /*3c00*/  @!P3 STG.E.U8 desc[UR36][R158.64+0x60], R89 ;  /* 0x000060599e00b986 */ /* 0x0007e2000c101124 */
[----:B------:R-:W-:Y:S05]  /*3c10*/  @P5 BRA `(.L_x_130) ;  /* 0x00000000000c5947 */ /* 0x000fea0003800000 */
[----:B--2---:R-:W3:Y:S02]  /*3c20*/  LDG.E.U8 R155, desc[UR36][R22.64+0x61] ;  /* 0x00006124169b7981 */ /* 0x004ee4000c1e1100 */
[----:B---3--:R-:W-:-:S05]  /*3c30*/  PRMT R89, R155, 0x8880, RZ ;  /* 0x000088809b597816 */ /* 0x008fca00000000ff */
[----:B------:R-:W-:-:S07]  /*3c40*/  IMAD R164, R89, R154, RZ ;  /* 0x0000009a59a47224 */ /* 0x000fce00078e02ff */
.L_x_130:
[----:B------:R-:W-:Y:S05]  /*3c50*/  BSYNC B1 ;  /* 0x0000000000017941 */ /* 0x000fea0003800000 */
.L_x_129:
[----:B------:R-:W-:Y:S01]  /*3c60*/  @!P5 IMAD R137, R137, R153, R164 ;  /* 0x000000998989d224 */ /* 0x000fe200078e02a4 */
[----:B------:R-:W-:Y:S04]  /*3c70*/  BSSY B1, `(.L_x_131) ;  /* 0x0000006000017945 */ /* 0x000fe80003800000 */
[----:B------:R0:W-:Y:S01]  /*3c80*/  @!P5 STG.E.U8 desc[UR36][R158.64+0x61], R137 ;  /* 0x000061899e00d986 */ /* 0x0001e2000c101124 */
[----:B------:R-:W-:Y:S05]  /*3c90*/  @P2 BRA `(.L_x_132) ;  /* 0x00000000000c2947 */ /* 0x000fea0003800000 */
[----:B--2---:R-:W3:Y:S02]  /*3ca0*/  LDG.E.U8 R155, desc[UR36][R162.64+0x60] ;  /* 0x00006024a29b7981 */ /* 0x004ee4000c1e1100 */
[----:B---3--:R-:W-:-:S05]  /*3cb0*/  PRMT R89, R155, 0x8880, RZ ;  /* 0x000088809b597816 */ /* 0x008fca00000000ff */
[----:B------:R-:W-:-:S07]  /*3cc0*/  IMAD R164, R89, R154, RZ ;  /* 0x0000009a59a47224 */ /* 0x000fce00078e02ff */
.L_x_132:
[----:B------:R-:W-:Y:S05]  /*3cd0*/  BSYNC B1 ;  /* 0x0000000000017941 */ /* 0x000fea0003800000 */
.L_x_131:
        /* <DEDUP_REMOVED lines=11> */
.L_x_134:
[----:B------:R-:W-:Y:S05]  /*3d90*/  BSYNC B1 ;  /* 0x0000000000017941 */ /* 0x000fea0003800000 */
.L_x_133:
[----:B------:R-:W-:Y:S01]  /*3da0*/  @!P4 IMAD R139, R139, R153, R164 ;  /* 0x000000998b8bc224 */ /* 0x000fe200078e02a4 */
[----:B------:R-:W-:Y:S04]  /*3db0*/  BSSY B1, `(.L_x_135) ;  /* 0x0000006000017945 */ /* 0x000fe80003800000 */
[----:B------:R0:W-:Y:S01]  /*3dc0*/  @!P4 STG.E.U8 desc[UR36][R8.64+0x61], R139 ;  /* 0x0000618b0800c986 */ /* 0x0001e2000c101124 */
[----:B------:R-:W-:Y:S05]  /*3dd0*/  @P3 BRA `(.L_x_136) ;  /* 0x00000000000c3947 */ /* 0x000fea0003800000 */
[----:B--2---:R-:W3:Y:S02]  /*3de0*/  LDG.E.U8 R155, desc[UR36][R22.64+0x68] ;  /* 0x00006824169b7981 */ /* 0x004ee4000c1e1100 */
[----:B---3--:R-:W-:-:S05]  /*3df0*/  PRMT R89, R155, 0x8880, RZ ;  /* 0x000088809b597816 */ /* 0x008fca00000000ff */
[----:B------:R-:W-:-:S07]  /*3e00*/  IMAD R164, R89, R154, RZ ;  /* 0x0000009a59a47224 */ /* 0x000fce00078e02ff */
.L_x_136:
[----:B------:R-:W-:Y:S05]  /*3e10*/  BSYNC B1 ;  /* 0x0000000000017941 */ /* 0x000fea0003800000 */
.L_x_135:
[----:B---3--:R-:W-:Y:S01]  /*3e20*/  @!P3 IMAD R89, R140, R153, R164 ;  /* 0x000000998c59b224 */ /* 0x008fe200078e02a4 */
[----:B------:R-:W-:Y:S04]  /*3e30*/  BSSY B1, `(.L_x_137) ;  /* 0x0000006000017945 */ /* 0x000fe80003800000 */
[----:B------:R3:W-:Y:S01]  /*3e40*/  @!P3 STG.E.U8 desc[UR36][R158.64+0x68], R89 ;  /* 0x000068599e00b986 */ /* 0x0007e2000c101124 */
[----:B------:R-:W-:Y:S05]  /*3e50*/  @P5 BRA `(.L_x_138) ;  /* 0x00000000000c5947 */ /* 0x000fea0003800000 */
[----:B--2---:R-:W3:Y:S02]  /*3e60*/  LDG.E.U8 R155, desc[UR36][R22.64+0x69] ;  /* 0x00006924169b7981 */ /* 0x004ee4000c1e1100 */
[----:B---3--:R-:W-:-:S05]  /*3e70*/  PRMT R89, R155, 0x8880, RZ ;  /* 0x000088809b597816 */ /* 0x008fca00000000ff */
[----:B------:R-:W-:-:S07]  /*3e80*/  IMAD R164, R89, R154, RZ ;  /* 0x0000009a59a47224 */ /* 0x000fce00078e02ff */
.L_x_138:
[----:B------:R-:W-:Y:S05]  /*3e90*/  BSYNC B1 ;  /* 0x0000000000017941 */ /* 0x000fea0003800000 */
.L_x_137:
[----:B------:R-:W-:Y:S01]  /*3ea0*/  @!P5 IMAD R141, R141, R153, R164 ;  /* 0x000000998d8dd224 */ /* 0x000fe200078e02a4 */
[----:B------:R-:W-:Y:S04]  /*3eb0*/  BSSY B1, `(.L_x_139) ;  /* 0x0000006000017945 */ /* 0x000fe80003800000 */
[----:B------:R0:W-:Y:S01]  /*3ec0*/  @!P5 STG.E.U8 desc[UR36][R158.64+0x69], R141 ;  /* 0x0000698d9e00d986 */ /* 0x0001e2000c101124 */
[----:B------:R-:W-:Y:S05]  /*3ed0*/  @P2 BRA `(.L_x_140) ;  /* 0x00000000000c2947 */ /* 0x000fea0003800000 */
[----:B--2---:R-:W3:Y:S02]  /*3ee0*/  LDG.E.U8 R155, desc[UR36][R162.64+0x68] ;  /* 0x00006824a29b7981 */ /* 0x004ee4000c1e1100 */
[----:B---3--:R-:W-:-:S05]  /*3ef0*/  PRMT R89, R155, 0x8880, RZ ;  /* 0x000088809b597816 */ /* 0x008fca00000000ff */
[----:B------:R-:W-:-:S07]  /*3f00*/  IMAD R164, R89, R154, RZ ;  /* 0x0000009a59a47224 */ /* 0x000fce00078e02ff */
.L_x_140:
[----:B------:R-:W-:Y:S05]  /*3f10*/  BSYNC B1 ;  /* 0x0000000000017941 */ /* 0x000fea0003800000 */
.L_x_139:
        /* <DEDUP_REMOVED lines=11> */
.L_x_142:
[----:B------:R-:W-:Y:S05]  /*3fd0*/  BSYNC B1 ;  /* 0x0000000000017941 */ /* 0x000fea0003800000 */
.L_x_141:
[----:B------:R-:W-:Y:S01]  /*3fe0*/  @!P4 IMAD R143, R143, R153, R164 ;  /* 0x000000998f8fc224 */ /* 0x000fe200078e02a4 */
[----:B------:R-:W-:Y:S04]  /*3ff0*/  BSSY B1, `(.L_x_143) ;  /* 0x0000006000017945 */ /* 0x000fe80003800000 */
[----:B------:R0:W-:Y:S01]  /*4000*/  @!P4 STG.E.U8 desc[UR36][R8.64+0x69], R143 ;  /* 0x0000698f0800c986 */ /* 0x0001e2000c101124 */
[----:B------:R-:W-:Y:S05]  /*4010*/  @P3 BRA `(.L_x_144) ;  /* 0x00000000000c3947 */ /* 0x000fea0003800000 */
[----:B--2---:R-:W3:Y:S02]  /*4020*/  LDG.E.U8 R155, desc[UR36][R22.64+0x70] ;  /* 0x00007024169b7981 */ /* 0x004ee4000c1e1100 */
[----:B---3--:R-:W-:-:S05]  /*4030*/  PRMT R89, R155, 0x8880, RZ ;  /* 0x000088809b597816 */ /* 0x008fca00000000ff */
[----:B------:R-:W-:-:S07]  /*4040*/  IMAD R164, R89, R154, RZ ;  /* 0x0000009a59a47224 */ /* 0x000fce00078e02ff */
.L_x_144:
[----:B------:R-:W-:Y:S05]  /*4050*/  BSYNC B1 ;  /* 0x0000000000017941 */ /* 0x000fea0003800000 */
.L_x_143:
[----:B---3--:R-:W-:Y:S01]  /*4060*/  @!P3 IMAD R89, R144, R153, R164 ;  /* 0x000000999059b224 */ /* 0x008fe200078e02a4 */
[----:B------:R-:W-:Y:S04]  /*4070*/  BSSY B1, `(.L_x_145) ;  /* 0x0000006000017945 */ /* 0x000fe80003800000 */
[----:B------:R3:W-:Y:S01]  /*4080*/  @!P3 STG.E.U8 desc[UR36][R158.64+0x70], R89 ;  /* 0x000070599e00b986 */ /* 0x0007e2000c101124 */
[----:B------:R-:W-:Y:S05]  /*4090*/  @P5 BRA `(.L_x_146) ;  /* 0x00000000000c5947 */ /* 0x000fea0003800000 */
[----:B--2---:R-:W3:Y:S02]  /*40a0*/  LDG.E.U8 R155, desc[UR36][R22.64+0x71] ;  /* 0x00007124169b7981 */ /* 0x004ee4000c1e1100 */
[----:B---3--:R-:W-:-:S05]  /*40b0*/  PRMT R89, R155, 0x8880, RZ ;  /* 0x000088809b597816 */ /* 0x008fca00000000ff */
[----:B------:R-:W-:-:S07]  /*40c0*/  IMAD R164, R89, R154, RZ ;  /* 0x0000009a59a47224 */ /* 0x000fce00078e02ff */
.L_x_146:
[----:B------:R-:W-:Y:S05]  /*40d0*/  BSYNC B1 ;  /* 0x0000000000017941 */ /* 0x000fea0003800000 */
.L_x_145:
[----:B------:R-:W-:Y:S01]  /*40e0*/  @!P5 IMAD R145, R145, R153, R164 ;  /* 0x000000999191d224 */ /* 0x000fe200078e02a4 */
[----:B------:R-:W-:Y:S04]  /*40f0*/  BSSY B1, `(.L_x_147) ;  /* 0x0000006000017945 */ /* 0x000fe80003800000 */
[----:B------:R0:W-:Y:S01]  /*4100*/  @!P5 STG.E.U8 desc[UR36][R158.64+0x71], R145 ;  /* 0x000071919e00d986 */ /* 0x0001e2000c101124 */
[----:B------:R-:W-:Y:S05]  /*4110*/  @P2 BRA `(.L_x_148) ;  /* 0x00000000000c2947 */ /* 0x000fea0003800000 */
[----:B--2---:R-:W3:Y:S02]  /*4120*/  LDG.E.U8 R155, desc[UR36][R162.64+0x70] ;  /* 0x00007024a29b7981 */ /* 0x004ee4000c1e1100 */
[----:B---3--:R-:W-:-:S05]  /*4130*/  PRMT R89, R155, 0x8880, RZ ;  /* 0x000088809b597816 */ /* 0x008fca00000000ff */
[----:B------:R-:W-:-:S07]  /*4140*/  IMAD R164, R89, R154, RZ ;  /* 0x0000009a59a47224 */ /* 0x000fce00078e02ff */
.L_x_148:
[----:B------:R-:W-:Y:S05]  /*4150*/  BSYNC B1 ;  /* 0x0000000000017941 */ /* 0x000fea0003800000 */
.L_x_147:
[C---:B------:R-:W-:Y:S01]  /*4160*/  ISETP.LT.OR P4, PT, R3.reuse, 0x72, !P1 ;  /* 0x000000720300780c */ /* 0x040fe20004f81670 */
[----:B---3--:R-:W-:Y:S01]  /*4170*/  @!P2 IMAD R89, R146, R153, R164 ;  /* 0x000000999259a224 */ /* 0x008fe200078e02a4 */
[----:B------:R-:W-:Y:S01]  /*4180*/  BSSY B1, `(.L_x_149) ;  /* 0x000000b000017945 */ /* 0x000fe20003800000 */
[----:B------:R-:W-:Y:S02]  /*4190*/  ISETP.LT.OR P3, PT, R3, 0x79, !P0 ;  /* 0x000000790300780c */ /* 0x000fe40004761670 */
[----:B------:R-:W-:Y:S01]  /*41a0*/  IADD3 R165, P5, R165, 0x80, RZ ;  /* 0x00000080a5a57810 */ /* 0x000fe20007fbe0ff */
[----:B------:R3:W-:Y:S01]  /*41b0*/  @!P2 STG.E.U8 desc[UR36][R8.64+0x70], R89 ;  /* 0x000070590800a986 */ /* 0x0007e2000c101124 */
[C---:B------:R-:W-:Y:S02]  /*41c0*/  ISETP.LT.OR P2, PT, R3.reuse, 0x79, !P1 ;  /* 0x000000790300780c */ /* 0x040fe40004f41670 */
[C---:B------:R-:W-:Y:S02]  /*41d0*/  ISETP.LT.OR P0, PT, R3.reuse, 0x7a, !P0 ;  /* 0x0000007a0300780c */ /* 0x040fe40004701670 */
[----:B------:R-:W-:-:S02]  /*41e0*/  ISETP.LT.OR P1, PT, R3, 0x7a, !P1 ;  /* 0x0000007a0300780c */ /* 0x000fc40004f21670 */
[----:B------:R-:W-:Y:S11]  /*41f0*/  @P4 BRA `(.L_x_150) ;  /* 0x00000000000c4947 */ /* 0x000ff60003800000 */
[----:B--2---:R-:W3:Y:S02]  /*4200*/  LDG.E.U8 R155, desc[UR36][R162.64+0x71] ;  /* 0x00007124a29b7981 */ /* 0x004ee4000c1e1100 */
[----:B---3--:R-:W-:-:S05]  /*4210*/  PRMT R89, R155, 0x8880, RZ ;  /* 0x000088809b597816 */ /* 0x008fca00000000ff */
[----:B------:R-:W-:-:S07]  /*4220*/  IMAD R164, R89, R154, RZ ;  /* 0x0000009a59a47224 */ /* 0x000fce00078e02ff */
.L_x_150:
[----:B------:R-:W-:Y:S05]  /*4230*/  BSYNC B1 ;  /* 0x0000000000017941 */ /* 0x000fea0003800000 */
.L_x_149:
[----:B------:R-:W-:Y:S01]  /*4240*/  @!P4 IMAD R147, R147, R153, R164 ;  /* 0x000000999393c224 */ /* 0x000fe200078e02a4 */
[----:B------:R-:W-:Y:S04]  /*4250*/  BSSY B1, `(.L_x_151) ;  /* 0x0000006000017945 */ /* 0x000fe80003800000 */
[----:B------:R0:W-:Y:S01]  /*4260*/  @!P4 STG.E.U8 desc[UR36][R8.64+0x71], R147 ;  /* 0x000071930800c986 */ /* 0x0001e2000c101124 */
[----:B------:R-:W-:Y:S05]  /*4270*/  @P3 BRA `(.L_x_152) ;  /* 0x00000000000c3947 */ /* 0x000fea0003800000 */
[----:B--2---:R-:W3:Y:S02]  /*4280*/  LDG.E.U8 R155, desc[UR36][R22.64+0x78] ;  /* 0x00007824169b7981 */ /* 0x004ee4000c1e1100 */
[----:B---3--:R-:W-:-:S05]  /*4290*/  PRMT R89, R155, 0x8880, RZ ;  /* 0x000088809b597816 */ /* 0x008fca00000000ff */
[----:B------:R-:W-:-:S07]  /*42a0*/  IMAD R164, R89, R154, RZ ;  /* 0x0000009a59a47224 */ /* 0x000fce00078e02ff */
.L_x_152:
[----:B------:R-:W-:Y:S05]  /*42b0*/  BSYNC B1 ;  /* 0x0000000000017941 */ /* 0x000fea0003800000 */
.L_x_151:
[----:B---3--:R-:W-:Y:S01]  /*42c0*/  @!P3 IMAD R89, R148, R153, R164 ;  /* 0x000000999459b224 */ /* 0x008fe200078e02a4 */
[----:B------:R-:W-:Y:S01]  /*42d0*/  BSSY B1, `(.L_x_153) ;  /* 0x0000007000017945 */ /* 0x000fe20003800000 */
[----:B----4-:R-:W-:-:S03]  /*42e0*/  IMAD.X R91, RZ, RZ, R5, P5 ;  /* 0x000000ffff5b7224 */ /* 0x010fc600028e0605 */
[----:B------:R3:W-:Y:S01]  /*42f0*/  @!P3 STG.E.U8 desc[UR36][R158.64+0x78], R89 ;  /* 0x000078599e00b986 */ /* 0x0007e2000c101124 */
[----:B------:R-:W-:Y:S05]  /*4300*/  @P0 BRA `(.L_x_154) ;  /* 0x00000000000c0947 */ /* 0x000fea0003800000 */
[----:B--2---:R-:W2:Y:S02]  /*4310*/  LDG.E.U8 R155, desc[UR36][R22.64+0x79] ;  /* 0x00007924169b7981 */ /* 0x004ea4000c1e1100 */
[----:B--2---:R-:W-:-:S05]  /*4320*/  PRMT R5, R155, 0x8880, RZ ;  /* 0x000088809b057816 */ /* 0x004fca00000000ff */
[----:B------:R-:W-:-:S07]  /*4330*/  IMAD R164, R5, R154, RZ ;  /* 0x0000009a05a47224 */ /* 0x000fce00078e02ff */
.L_x_154:
[----:B------:R-:W-:Y:S05]  /*4340*/  BSYNC B1 ;  /* 0x0000000000017941 */ /* 0x000fea0003800000 */
.L_x_153:
[----:B------:R-:W-:Y:S01]  /*4350*/  @!P0 IMAD R149, R149, R153, R164 ;  /* 0x0000009995958224 */ /* 0x000fe200078e02a4 */
[----:B------:R-:W-:Y:S01]  /*4360*/  BSSY B1, `(.L_x_155) ;  /* 0x0000007000017945 */ /* 0x000fe20003800000 */
[----:B------:R-:W-:-:S03]  /*4370*/  IMAD R4, R91, R156, RZ ;  /* 0x0000009c5b047224 */ /* 0x000fc600078e02ff */
[----:B------:R4:W-:Y:S01]  /*4380*/  @!P0 STG.E.U8 desc[UR36][R158.64+0x79], R149 ;  /* 0x000079959e008986 */ /* 0x0009e2000c101124 */
[----:B------:R-:W-:Y:S05]  /*4390*/  @P2 BRA `(.L_x_156) ;  /* 0x00000000000c2947 */ /* 0x000fea0003800000 */
[----:B--2---:R-:W2:Y:S02]  /*43a0*/  LDG.E.U8 R155, desc[UR36][R162.64+0x78] ;  /* 0x00007824a29b7981 */ /* 0x004ea4000c1e1100 */
[----:B--2---:R-:W-:-:S05]  /*43b0*/  PRMT R5, R155, 0x8880, RZ ;  /* 0x000088809b057816 */ /* 0x004fca00000000ff */
[----:B------:R-:W-:-:S07]  /*43c0*/  IMAD R164, R5, R154, RZ ;  /* 0x0000009a05a47224 */ /* 0x000fce00078e02ff */
.L_x_156:
[----:B------:R-:W-:Y:S05]  /*43d0*/  BSYNC B1 ;  /* 0x0000000000017941 */ /* 0x000fea0003800000 */
.L_x_155:
[----:B------:R-:W-:Y:S01]  /*43e0*/  @!P2 IMAD R5, R150, R153, R164 ;  /* 0x000000999605a224 */ /* 0x000fe200078e02a4 */
[----:B------:R-:W-:Y:S01]  /*43f0*/  BSSY B1, `(.L_x_157) ;  /* 0x0000009000017945 */ /* 0x000fe20003800000 */
[C---:B0-----:R-:W-:Y:S02]  /*4400*/  IMAD R23, R165.reuse, R157, R4 ;  /* 0x0000009da5177224 */ /* 0x041fe400078e0204 */
[CC--:B------:R-:W-:Y:S01]  /*4410*/  IMAD.WIDE.U32 R160, R165.reuse, R156.reuse, R160 ;  /* 0x0000009ca5a07225 */ /* 0x0c0fe200078e00a0 */
[----:B------:R0:W-:Y:S03]  /*4420*/  @!P2 STG.E.U8 desc[UR36][R8.64+0x78], R5 ;  /* 0x000078050800a986 */ /* 0x0001e6000c101124 */
[----:B------:R-:W-:Y:S01]  /*4430*/  IMAD.WIDE.U32 R156, R165, R156, R20 ;  /* 0x0000009ca59c7225 */ /* 0x000fe200078e0014 */
[----:B------:R-:W-:Y:S06]  /*4440*/  @P1 BRA `(.L_x_158) ;  /* 0x00000000000c1947 */ /* 0x000fec0003800000 */
[----:B--2---:R-:W0:Y:S02]  /*4450*/  LDG.E.U8 R155, desc[UR36][R162.64+0x79] ;  /* 0x00007924a29b7981 */ /* 0x004e24000c1e1100 */
[----:B0-----:R-:W-:-:S05]  /*4460*/  PRMT R5, R155, 0x8880, RZ ;  /* 0x000088809b057816 */ /* 0x001fca00000000ff */
[----:B------:R-:W-:-:S07]  /*4470*/  IMAD R164, R5, R154, RZ ;  /* 0x0000009a05a47224 */ /* 0x000fce00078e02ff */
.L_x_158:
[----:B------:R-:W-:Y:S05]  /*4480*/  BSYNC B1 ;  /* 0x0000000000017941 */ /* 0x000fea0003800000 */
.L_x_157:
[----:B------:R-:W-:Y:S01]  /*4490*/  @!P1 IMAD R151, R151, R153, R164 ;  /* 0x0000009997979224 */ /* 0x000fe200078e02a4 */
[----:B------:R-:W-:Y:S01]  /*44a0*/  ISETP.GE.AND P2, PT, R0, 0x81, PT ;  /* 0x000000810000780c */ /* 0x000fe20003f46270 */
[----:B------:R-:W-:Y:S01]  /*44b0*/  BSSY B1, `(.L_x_159) ;  /* 0x000000c000017945 */ /* 0x000fe20003800000 */
[----:B------:R-:W-:Y:S02]  /*44c0*/  IADD3 R4, P5, R156, R12, RZ ;  /* 0x0000000c9c047210 */ /* 0x000fe40007fbe0ff */
[----:B------:R1:W-:Y:S01]  /*44d0*/  @!P1 STG.E.U8 desc[UR36][R8.64+0x79], R151 ;  /* 0x0000799708009986 */ /* 0x0003e2000c101124 */
[----:B------:R-:W-:Y:S02]  /*44e0*/  ISETP.LT.OR P1, PT, R3, 0x1, !P2 ;  /* 0x000000010300780c */ /* 0x000fe40005721670 */
[----:B0-----:R-:W-:Y:S02]  /*44f0*/  IADD3.X R5, R13, R157, R23, P5, !PT ;  /* 0x0000009d0d057210 */ /* 0x001fe40002ffe417 */
[----:B------:R-:W-:-:S02]  /*4500*/  ISETP.GE.AND P0, PT, R0, 0x89, PT ;  /* 0x000000890000780c */ /* 0x000fc40003f06270 */
[----:B------:R-:W-:Y:S02]  /*4510*/  IADD3 R12, P4, P3, R14, R12, R160 ;  /* 0x0000000c0e0c7210 */ /* 0x000fe40007b9e0a0 */
[----:B------:R-:W-:-:S05]  /*4520*/  ISETP.LT.OR P5, PT, R3, 0x2, !P2 ;  /* 0x000000020300780c */ /* 0x000fca00057a1670 */
[----:B-1----:R-:W-:Y:S08]  /*4530*/  @P1 BRA `(.L_x_160) ;  /* 0x00000000000c1947 */ /* 0x002ff00003800000 */
[----:B--2---:R-:W2:Y:S02]  /*4540*/  LDG.E.U8 R155, desc[UR36][R4.64] ;  /* 0x00000024049b7981 */ /* 0x004ea4000c1e1100 */
[----:B--2---:R-:W-:-:S05]  /*4550*/  PRMT R9, R155, 0x8880, RZ ;  /* 0x000088809b097816 */ /* 0x004fca00000000ff */
[----:B------:R-:W-:-:S07]  /*4560*/  IMAD R164, R9, R154, RZ ;  /* 0x0000009a09a47224 */ /* 0x000fce00078e02ff */
.L_x_160:
[----:B------:R-:W-:Y:S05]  /*4570*/  BSYNC B1 ;  /* 0x0000000000017941 */ /* 0x000fea0003800000 */
.L_x_159:
[----:B------:R-:W-:Y:S01]  /*4580*/  @!P1 IMAD R9, R24, R153, R164 ;  /* 0x0000009918099224 */ /* 0x000fe200078e02a4 */
[----:B------:R-:W-:Y:S01]  /*4590*/  BSSY B1, `(.L_x_161) ;  /* 0x0000007000017945 */ /* 0x000fe20003800000 */
[----:B------:R-:W-:-:S03]  /*45a0*/  IMAD.IADD R160, R23, 0x1, R161 ;  /* 0x0000000117a07824 */ /* 0x000fc600078e02a1 */
[----:B------:R0:W-:Y:S01]  /*45b0*/  @!P1 STG.E.U8 desc[UR36][R6.64], R9 ;  /* 0x0000000906009986 */ /* 0x0001e2000c101124 */
[----:B------:R-:W-:Y:S05]  /*45c0*/  @P5 BRA `(.L_x_162) ;  /* 0x00000000000c5947 */ /* 0x000fea0003800000 */
[----:B--2---:R-:W0:Y:S02]  /*45d0*/  LDG.E.U8 R155, desc[UR36][R4.64+0x1] ;  /* 0x00000124049b7981 */ /* 0x004e24000c1e1100 */
[----:B0-----:R-:W-:-:S05]  /*45e0*/  PRMT R9, R155, 0x8880, RZ ;  /* 0x000088809b097816 */ /* 0x001fca00000000ff */
[----:B------:R-:W-:-:S07]  /*45f0*/  IMAD R164, R9, R154, RZ ;  /* 0x0000009a09a47224 */ /* 0x000fce00078e02ff */
.L_x_162:
[----:B------:R-:W-:Y:S05]  /*4600*/  BSYNC B1 ;  /* 0x0000000000017941 */ /* 0x000fea0003800000 */
.L_x_161:
[----:B------:R-:W-:Y:S01]  /*4610*/  ISETP.LT.OR P1, PT, R3, 0x1, !P0 ;  /* 0x000000010300780c */ /* 0x000fe20004721670 */
[----:B------:R-:W-:Y:S01]  /*4620*/  @!P5 IMAD R25, R25, R153, R164 ;  /* 0x000000991919d224 */ /* 0x000fe200078e02a4 */
[----:B------:R-:W-:Y:S01]  /*4630*/  BSSY B1, `(.L_x_163) ;  /* 0x000000a000017945 */ /* 0x000fe20003800000 */
[----:B------:R-:W-:Y:S02]  /*4640*/  IADD3.X R13, R21, R13, R160, P4, P3 ;  /* 0x0000000d150d7210 */ /* 0x000fe400027e64a0 */
[C---:B------:R-:W-:Y:S01]  /*4650*/  ISETP.LT.OR P4, PT, R3.reuse, 0x2, !P0 ;  /* 0x000000020300780c */ /* 0x040fe20004781670 */
[----:B------:R1:W-:Y:S01]  /*4660*/  @!P5 STG.E.U8 desc[UR36][R6.64+0x1], R25 ;  /* 0x000001190600d986 */ /* 0x0003e2000c101124 */
[C---:B------:R-:W-:Y:S02]  /*4670*/  ISETP.LT.OR P5, PT, R3.reuse, 0x9, !P2 ;  /* 0x000000090300780c */ /* 0x040fe400057a1670 */
[----:B------:R-:W-:-:S04]  /*4680*/  ISETP.LT.OR P3, PT, R3, 0xa, !P2 ;  /* 0x0000000a0300780c */ /* 0x000fc80005761670 */
[----:B------:R-:W-:Y:S09]  /*4690*/  @P1 BRA `(.L_x_164) ;  /* 0x00000000000c1947 */ /* 0x000ff20003800000 */
[----:B--2---:R-:W0:Y:S02]  /*46a0*/  LDG.E.U8 R155, desc[UR36][R12.64] ;  /* 0x000000240c9b7981 */ /* 0x004e24000c1e1100 */
[----:B0-----:R-:W-:-:S05]  /*46b0*/  PRMT R9, R155, 0x8880, RZ ;  /* 0x000088809b097816 */ /* 0x001fca00000000ff */
[----:B------:R-:W-:-:S07]  /*46c0*/  IMAD R164, R9, R154, RZ ;  /* 0x0000009a09a47224 */ /* 0x000fce00078e02ff */
.L_x_164:
[----:B------:R-:W-:Y:S05]  /*46d0*/  BSYNC B1 ;  /* 0x0000000000017941 */ /* 0x000fea0003800000 */
.L_x_163:
[----:B0-----:R-:W-:Y:S01]  /*46e0*/  @!P1 IMAD R9, R26, R153, R164 ;  /* 0x000000991a099224 */ /* 0x001fe200078e02a4 */
[----:B------:R-:W-:Y:S04]  /*46f0*/  BSSY B1, `(.L_x_165) ;  /* 0x0000006000017945 */ /* 0x000fe80003800000 */
[----:B------:R0:W-:Y:S01]  /*4700*/  @!P1 STG.E.U8 desc[UR36][R10.64], R9 ;  /* 0x000000090a009986 */ /* 0x0001e2000c101124 */
[----:B------:R-:W-:Y:S05]  /*4710*/  @P4 BRA `(.L_x_166) ;  /* 0x00000000000c4947 */ /* 0x000fea0003800000 */
[----:B--2---:R-:W0:Y:S02]  /*4720*/  LDG.E.U8 R155, desc[UR36][R12.64+0x1] ;  /* 0x000001240c9b7981 */ /* 0x004e24000c1e1100 */
[----:B0-----:R-:W-:-:S05]  /*4730*/  PRMT R9, R155, 0x8880, RZ ;  /* 0x000088809b097816 */ /* 0x001fca00000000ff */
[----:B------:R-:W-:-:S07]  /*4740*/  IMAD R164, R9, R154, RZ ;  /* 0x0000009a09a47224 */ /* 0x000fce00078e02ff */
.L_x_166:
[----:B------:R-:W-:Y:S05]  /*4750*/  BSYNC B1 ;  /* 0x0000000000017941 */ /* 0x000fea0003800000 */
.L_x_165:
[----:B------:R-:W-:Y:S01]  /*4760*/  @!P4 IMAD R27, R27, R153, R164 ;  /* 0x000000991b1bc224 */ /* 0x000fe200078e02a4 */
[----:B------:R-:W-:Y:S04]  /*4770*/  BSSY B1, `(.L_x_167) ;  /* 0x0000006000017945 */ /* 0x000fe80003800000 */
[----:B------:R0:W-:Y:S01]  /*4780*/  @!P4 STG.E.U8 desc[UR36][R10.64+0x1], R27 ;  /* 0x0000011b0a00c986 */ /* 0x0001e2000c101124 */
[----:B------:R-:W-:Y:S05]  /*4790*/  @P5 BRA `(.L_x_168) ;  /* 0x00000000000c5947 */ /* 0x000fea0003800000 */
[----:B--2---:R-:W0:Y:S02]  /*47a0*/  LDG.E.U8 R155, desc[UR36][R4.64+0x8] ;  /* 0x00000824049b7981 */ /* 0x004e24000c1e1100 */
[----:B0-----:R-:W-:-:S05]  /*47b0*/  PRMT R9, R155, 0x8880, RZ ;  /* 0x000088809b097816 */ /* 0x001fca00000000ff */
[----:B------:R-:W-:-:S07]  /*47c0*/  IMAD R164, R9, R154, RZ ;  /* 0x0000009a09a47224 */ /* 0x000fce00078e02ff */
.L_x_168:
[----:B------:R-:W-:Y:S05]  /*47d0*/  BSYNC B1 ;  /* 0x0000000000017941 */ /* 0x000fea0003800000 */
.L_x_167:
[----:B0-----:R-:W-:Y:S01]  /*47e0*/  @!P5 IMAD R9, R28, R153, R164 ;  /* 0x000000991c09d224 */ /* 0x001fe200078e02a4 */
[----:B------:R-:W-:Y:S04]  /*47f0*/  BSSY B1, `(.L_x_169) ;  /* 0x0000006000017945 */ /* 0x000fe80003800000 */
[----:B------:R0:W-:Y:S01]  /*4800*/  @!P5 STG.E.U8 desc[UR36][R6.64+0x8], R9 ;  /* 0x000008090600d986 */ /* 0x0001e2000c101124 */
[----:B------:R-:W-:Y:S05]  /*4810*/  @P3 BRA `(.L_x_170) ;  /* 0x00000000000c3947 */ /* 0x000fea0003800000 */
[----:B--2---:R-:W0:Y:S02]  /*4820*/  LDG.E.U8 R155, desc[UR36][R4.64+0x9] ;  /* 0x00000924049b7981 */ /* 0x004e24000c1e1100 */
[----:B0-----:R-:W-:-:S05]  /*4830*/  PRMT R9, R155, 0x8880, RZ ;  /* 0x000088809b097816 */ /* 0x001fca00000000ff */
[----:B------:R-:W-:-:S07]  /*4840*/  IMAD R164, R9, R154, RZ ;  /* 0x0000009a09a47224 */ /* 0x000fce00078e02ff */
.L_x_170:
[----:B------:R-:W-:Y:S05]  /*4850*/  BSYNC B1 ;  /* 0x0000000000017941 */ /* 0x000fea0003800000 */
.L_x_169:
[----:B------:R-:W-:Y:S01]  /*4860*/  ISETP.LT.OR P5, PT, R3, 0x9, !P0 ;  /* 0x000000090300780c */ /* 0x000fe200047a1670 */
[----:B------:R-:W-:Y:S01]  /*4870*/  @!P3 IMAD R29, R29, R153, R164 ;  /* 0x000000991d1db224 */ /* 0x000fe200078e02a4 */
[----:B------:R-:W-:Y:S01]  /*4880*/  BSSY B1, `(.L_x_171) ;  /* 0x0000009000017945 */ /* 0x000fe20003800000 */
[C---:B------:R-:W-:Y:S02]  /*4890*/  ISETP.LT.OR P4, PT, R3.reuse, 0xa, !P0 ;  /* 0x0000000a0300780c */ /* 0x040fe40004781670 */
[C---:B------:R-:W-:Y:S01]  /*48a0*/  ISETP.LT.OR P1, PT, R3.reuse, 0x12, !P2 ;  /* 0x000000120300780c */ /* 0x040fe20005721670 */
[----:B------:R0:W-:Y:S01]  /*48b0*/  @!P3 STG.E.U8 desc[UR36][R6.64+0x9], R29 ;  /* 0x0000091d0600b986 */ /* 0x0001e2000c101124 */
[----:B------:R-:W-:-:S06]  /*48c0*/  ISETP.LT.OR P3, PT, R3, 0x11, !P2 ;  /* 0x000000110300780c */ /* 0x000fcc0005761670 */
[----:B------:R-:W-:Y:S07]  /*48d0*/  @P5 BRA `(.L_x_172) ;  /* 0x00000000000c5947 */ /* 0x000fee0003800000 */
[----:B--2---:R-:W0:Y:S02]  /*48e0*/  LDG.E.U8 R155, desc[UR36][R12.64+0x8] ;  /* 0x000008240c9b7981 */ /* 0x004e24000c1e1100 */
[----:B0-----:R-:W-:-:S05]  /*48f0*/  PRMT R9, R155, 0x8880, RZ ;  /* 0x000088809b097816 */ /* 0x001fca00000000ff */
[----:B------:R-:W-:-:S07]  /*4900*/  IMAD R164, R9, R154, RZ ;  /* 0x0000009a09a47224 */ /* 0x000fce00078e02ff */
.L_x_172:
[----:B------:R-:W-:Y:S05]  /*4910*/  BSYNC B1 ;  /* 0x0000000000017941 */ /* 0x000fea0003800000 */
.L_x_171:
[----:B0-----:R-:W-:Y:S01]  /*4920*/  @!P5 IMAD R9, R30, R153, R164 ;  /* 0x000000991e09d224 */ /* 0x001fe200078e02a4 */
[----:B------:R-:W-:Y:S04]  /*4930*/  BSSY B1, `(.L_x_173) ;  /* 0x0000006000017945 */ /* 0x000fe80003800000 */
[----:B------:R0:W-:Y:S01]  /*4940*/  @!P5 STG.E.U8 desc[UR36][R10.64+0x8], R9 ;  /* 0x000008090a00d986 */ /* 0x0001e2000c101124 */
[----:B------:R-:W-:Y:S05]  /*4950*/  @P4 BRA `(.L_x_174) ;  /* 0x00000000000c4947 */ /* 0x000fea0003800000 */
[----:B--2---:R-:W0:Y:S02]  /*4960*/  LDG.E.U8 R155, desc[UR36][R12.64+0x9] ;  /* 0x000009240c9b7981 */ /* 0x004e24000c1e1100 */
[----:B0-----:R-:W-:-:S05]  /*4970*/  PRMT R9, R155, 0x8880, RZ ;  /* 0x000088809b097816 */ /* 0x001fca00000000ff */
[----:B------:R-:W-:-:S07]  /*4980*/  IMAD R164, R9, R154, RZ ;  /* 0x0000009a09a47224 */ /* 0x000fce00078e02ff */
.L_x_174:
[----:B------:R-:W-:Y:S05]  /*4990*/  BSYNC B1 ;  /* 0x0000000000017941 */ /* 0x000fea0003800000 */
.L_x_173:
[----:B------:R-:W-:Y:S01]  /*49a0*/  @!P4 IMAD R31, R31, R153, R164 ;  /* 0x000000991f1fc224 */ /* 0x000fe200078e02a4 */
[----:B------:R-:W-:Y:S04]  /*49b0*/  BSSY B1, `(.L_x_175) ;  /* 0x0000006000017945 */ /* 0x000fe80003800000 */
[----:B------:R0:W-:Y:S01]  /*49c0*/  @!P4 STG.E.U8 desc[UR36][R10.64+0x9], R31 ;  /* 0x0000091f0a00c986 */ /* 0x0001e2000c101124 */
[----:B------:R-:W-:Y:S05]  /*49d0*/  @P3 BRA `(.L_x_176) ;  /* 0x00000000000c3947 */ /* 0x000fea0003800000 */
[----:B--2---:R-:W0:Y:S02]  /*49e0*/  LDG.E.U8 R155, desc[UR36][R4.64+0x10] ;  /* 0x00001024049b7981 */ /* 0x004e24000c1e1100 */
[----:B0-----:R-:W-:-:S05]  /*49f0*/  PRMT R9, R155, 0x8880, RZ ;  /* 0x000088809b097816 */ /* 0x001fca00000000ff */
[----:B------:R-:W-:-:S07]  /*4a00*/  IMAD R164, R9, R154, RZ ;  /* 0x0000009a09a47224 */ /* 0x000fce00078e02ff */
.L_x_176:
[----:B------:R-:W-:Y:S05]  /*4a10*/  BSYNC B1 ;  /* 0x0000000000017941 */ /* 0x000fea0003800000 */
.L_x_175:
[----:B0-----:R-:W-:Y:S01]  /*4a20*/  @!P3 IMAD R9, R32, R153, R164 ;  /* 0x000000992009b224 */ /* 0x001fe200078e02a4 */
[----:B------:R-:W-:Y:S04]  /*4a30*/  BSSY B1, `(.L_x_177) ;  /* 0x0000006000017945 */ /* 0x000fe80003800000 */
[----:B------:R0:W-:Y:S01]  /*4a40*/  @!P3 STG.E.U8 desc[UR36][R6.64+0x10], R9 ;  /* 0x000010090600b986 */ /* 0x0001e2000c101124 */
[----:B------:R-:W-:Y:S05]  /*4a50*/  @P1 BRA `(.L_x_178) ;  /* 0x00000000000c1947 */ /* 0x000fea0003800000 */
[----:B--2---:R-:W0:Y:S02]  /*4a60*/  LDG.E.U8 R155, desc[UR36][R4.64+0x11] ;  /* 0x00001124049b7981 */ /* 0x004e24000c1e1100 */
[----:B0-----:R-:W-:-:S05]  /*4a70*/  PRMT R9, R155, 0x8880, RZ ;  /* 0x000088809b097816 */ /* 0x001fca00000000ff */
[----:B------:R-:W-:-:S07]  /*4a80*/  IMAD R164, R9, R154, RZ ;  /* 0x0000009a09a47224 */ /* 0x000fce00078e02ff */
.L_x_178:
[----:B------:R-:W-:Y:S05]  /*4a90*/  BSYNC B1 ;  /* 0x0000000000017941 */ /* 0x000fea0003800000 */
.L_x_177:
        /* <DEDUP_REMOVED lines=11> */
.L_x_180:
[----:B------:R-:W-:Y:S05]  /*4b50*/  BSYNC B1 ;  /* 0x0000000000017941 */ /* 0x000fea0003800000 */
.L_x_179:
[----:B0-----:R-:W-:Y:S01]  /*4b60*/  @!P4 IMAD R9, R34, R153, R164 ;  /* 0x000000992209c224 */ /* 0x001fe200078e02a4 */
[----:B------:R-:W-:Y:S04]  /*4b70*/  BSSY B1, `(.L_x_181) ;  /* 0x0000006000017945 */ /* 0x000fe80003800000 */
[----:B------:R0:W-:Y:S01]  /*4b80*/  @!P4 STG.E.U8 desc[UR36][R10.64+0x10], R9 ;  /* 0x000010090a00c986 */ /* 0x0001e2000c101124 */
[----:B------:R-:W-:Y:S05]  /*4b90*/  @P3 BRA `(.L_x_182) ;  /* 0x00000000000c3947 */ /* 0x000fea0003800000 */
[----:B--2---:R-:W0:Y:S02]  /*4ba0*/  LDG.E.U8 R155, desc[UR36][R12.64+0x11] ;  /* 0x000011240c9b7981 */ /* 0x004e24000c1e1100 */
[----:B0-----:R-:W-:-:S05]  /*4bb0*/  PRMT R9, R155, 0x8880, RZ ;  /* 0x000088809b097816 */ /* 0x001fca00000000ff */
[----:B------:R-:W-:-:S07]  /*4bc0*/  IMAD R164, R9, R154, RZ ;  /* 0x0000009a09a47224 */ /* 0x000fce00078e02ff */
.L_x_182:
[----:B------:R-:W-:Y:S05]  /*4bd0*/  BSYNC B1 ;  /* 0x0000000000017941 */ /* 0x000fea0003800000 */
.L_x_181:
[----:B------:R-:W-:Y:S01]  /*4be0*/  @!P3 IMAD R35, R35, R153, R164 ;  /* 0x000000992323b224 */ /* 0x000fe200078e02a4 */
[----:B------:R-:W-:Y:S04]  /*4bf0*/  BSSY B1, `(.L_x_183) ;  /* 0x0000006000017945 */ /* 0x000fe80003800000 */
[----:B------:R0:W-:Y:S01]  /*4c00*/  @!P3 STG.E.U8 desc[UR36][R10.64+0x11], R35 ;  /* 0x000011230a00b986 */ /* 0x0001e2000c101124 */
[----:B------:R-:W-:Y:S05]  /*4c10*/  @P5 BRA `(.L_x_184) ;  /* 0x00000000000c5947 */ /* 0x000fea0003800000 */
[----:B--2---:R-:W0:Y:S02]  /*4c20*/  LDG.E.U8 R155, desc[UR36][R4.64+0x18] ;  /* 0x00001824049b7981 */ /* 0x004e24000c1e1100 */
[----:B0-----:R-:W-:-:S05]  /*4c30*/  PRMT R9, R155, 0x8880, RZ ;  /* 0x000088809b097816 */ /* 0x001fca00000000ff */
[----:B------:R-:W-:-:S07]  /*4c40*/  IMAD R164, R9, R154, RZ ;  /* 0x0000009a09a47224 */ /* 0x000fce00078e02ff */
.L_x_184:
[----:B------:R-:W-:Y:S05]  /*4c50*/  BSYNC B1 ;  /* 0x0000000000017941 */ /* 0x000fea0003800000 */
.L_x_183:
[----:B0-----:R-:W-:Y:S01]  /*4c60*/  @!P5 IMAD R9, R36, R153, R164 ;  /* 0x000000992409d224 */ /* 0x001fe200078e02a4 */
[----:B------:R-:W-:Y:S04]  /*4c70*/  BSSY B1, `(.L_x_185) ;  /* 0x0000006000017945 */ /* 0x000fe80003800000 */
[----:B------:R0:W-:Y:S01]  /*4c80*/  @!P5 STG.E.U8 desc[UR36][R6.64+0x18], R9 ;  /* 0x000018090600d986 */ /* 0x0001e2000c101124 */
[----:B------:R-:W-:Y:S05]  /*4c90*/  @P1 BRA `(.L_x_186) ;  /* 0x00000000000c1947 */ /* 0x000fea0003800000 */
[----:B--2---:R-:W0:Y:S02]  /*4ca0*/  LDG.E.U8 R155, desc[UR36][R4.64+0x19] ;  /* 0x00001924049b7981 */ /* 0x004e24000c1e1100 */
[----:B0-----:R-:W-:-:S05]  /*4cb0*/  PRMT R9, R155, 0x8880, RZ ;  /* 0x000088809b097816 */ /* 0x001fca00000000ff */
[----:B------:R-:W-:-:S07]  /*4cc0*/  IMAD R164, R9, R154, RZ ;  /* 0x0000009a09a47224 */ /* 0x000fce00078e02ff */
.L_x_186:
[----:B------:R-:W-:Y:S05]  /*4cd0*/  BSYNC B1 ;  /* 0x0000000000017941 */ /* 0x000fea0003800000 */
.L_x_185:
        /* <DEDUP_REMOVED lines=11> */
.L_x_188:
[----:B------:R-:W-:Y:S05]  /*4d90*/  BSYNC B1 ;  /* 0x0000000000017941 */ /* 0x000fea0003800000 */
.L_x_187:
[----:B0-----:R-:W-:Y:S01]  /*4da0*/  @!P4 IMAD R9, R38, R153, R164 ;  /* 0x000000992609c224 */ /* 0x001fe200078e02a4 */
[----:B------:R-:W-:Y:S04]  /*4db0*/  BSSY B1, `(.L_x_189) ;  /* 0x0000006000017945 */ /* 0x000fe80003800000 */
[----:B------:R0:W-:Y:S01]  /*4dc0*/  @!P4 STG.E.U8 desc[UR36][R10.64+0x18], R9 ;  /* 0x000018090a00c986 */ /* 0x0001e2000c101124 */
[----:B------:R-:W-:Y:S05]  /*4dd0*/  @P3 BRA `(.L_x_190) ;  /* 0x00000000000c3947 */ /* 0x000fea0003800000 */
[----:B--2---:R-:W0:Y:S02]  /*4de0*/  LDG.E.U8 R155, desc[UR36][R12.64+0x19] ;  /* 0x000019240c9b7981 */ /* 0x004e24000c1e1100 */
[----:B0-----:R-:W-:-:S05]  /*4df0*/  PRMT R9, R155, 0x8880, RZ ;  /* 0x000088809b097816 */ /* 0x001fca00000000ff */
[----:B------:R-:W-:-:S07]  /*4e00*/  IMAD R164, R9, R154, RZ ;  /* 0x0000009a09a47224 */ /* 0x000fce00078e02ff */
.L_x_190:
[----:B------:R-:W-:Y:S05]  /*4e10*/  BSYNC B1 ;  /* 0x0000000000017941 */ /* 0x000fea0003800000 */
.L_x_189:
[----:B------:R-:W-:Y:S01]  /*4e20*/  @!P3 IMAD R39, R39, R153, R164 ;  /* 0x000000992727b224 */ /* 0x000fe200078e02a4 */
[----:B------:R-:W-:Y:S04]  /*4e30*/  BSSY B1, `(.L_x_191) ;  /* 0x0000006000017945 */ /* 0x000fe80003800000 */
[----:B------:R0:W-:Y:S01]  /*4e40*/  @!P3 STG.E.U8 desc[UR36][R10.64+0x19], R39 ;  /* 0x000019270a00b986 */ /* 0x0001e2000c101124 */
[----:B------:R-:W-:Y:S05]  /*4e50*/  @P5 BRA `(.L_x_192) ;  /* 0x00000000000c5947 */ /* 0x000fea0003800000 */
[----:B--2---:R-:W0:Y:S02]  /*4e60*/  LDG.E.U8 R155, desc[UR36][R4.64+0x20] ;  /* 0x00002024049b7981 */ /* 0x004e24000c1e1100 */
[----:B0-----:R-:W-:-:S05]  /*4e70*/  PRMT R9, R155, 0x8880, RZ ;  /* 0x000088809b097816 */ /* 0x001fca00000000ff */
[----:B------:R-:W-:-:S07]  /*4e80*/  IMAD R164, R9, R154, RZ ;  /* 0x0000009a09a47224 */ /* 0x000fce00078e02ff */
.L_x_192:
[----:B------:R-:W-:Y:S05]  /*4e90*/  BSYNC B1 ;  /* 0x0000000000017941 */ /* 0x000fea0003800000 */
.L_x_191:
[----:B0-----:R-:W-:Y:S01]  /*4ea0*/  @!P5 IMAD R9, R40, R153, R164 ;  /* 0x000000992809d224 */ /* 0x001fe200078e02a4 */
[----:B------:R-:W-:Y:S04]  /*4eb0*/  BSSY B1, `(.L_x_193) ;  /* 0x0000006000017945 */ /* 0x000fe80003800000 */
[----:B------:R0:W-:Y:S01]  /*4ec0*/  @!P5 STG.E.U8 desc[UR36][R6.64+0x20], R9 ;  /* 0x000020090600d986 */ /* 0x0001e2000c101124 */
[----:B------:R-:W-:Y:S05]  /*4ed0*/  @P1 BRA `(.L_x_194) ;  /* 0x00000000000c1947 */ /* 0x000fea0003800000 */
[----:B--2---:R-:W0:Y:S02]  /*4ee0*/  LDG.E.U8 R155, desc[UR36][R4.64+0x21] ;  /* 0x00002124049b7981 */ /* 0x004e24000c1e1100 */
[----:B0-----:R-:W-:-:S05]  /*4ef0*/  PRMT R9, R155, 0x8880, RZ ;  /* 0x000088809b097816 */ /* 0x001fca00000000ff */
[----:B------:R-:W-:-:S07]  /*4f00*/  IMAD R164, R9, R154, RZ ;  /* 0x0000009a09a47224 */ /* 0x000fce00078e02ff */
.L_x_194:
[----:B------:R-:W-:Y:S05]  /*4f10*/  BSYNC B1 ;  /* 0x0000000000017941 */ /* 0x000fea0003800000 */
.L_x_193:
        /* <DEDUP_REMOVED lines=11> */
.L_x_196:
[----:B------:R-:W-:Y:S05]  /*4fd0*/  BSYNC B1 ;  /* 0x0000000000017941 */ /* 0x000fea0003800000 */
.L_x_195:
[----:B0-----:R-:W-:Y:S01]  /*4fe0*/  @!P4 IMAD R9, R42, R153, R164 ;  /* 0x000000992a09c224 */ /* 0x001fe200078e02a4 */
[----:B------:R-:W-:Y:S04]  /*4ff0*/  BSSY B1, `(.L_x_197) ;  /* 0x0000006000017945 */ /* 0x000fe80003800000 */
[----:B------:R0:W-:Y:S01]  /*5000*/  @!P4 STG.E.U8 desc[UR36][R10.64+0x20], R9 ;  /* 0x000020090a00c986 */ /* 0x0001e2000c101124 */
[----:B------:R-:W-:Y:S05]  /*5010*/  @P3 BRA `(.L_x_198) ;  /* 0x00000000000c3947 */ /* 0x000fea0003800000 */
[----:B--2---:R-:W0:Y:S02]  /*5020*/  LDG.E.U8 R155, desc[UR36][R12.64+0x21] ;  /* 0x000021240c9b7981 */ /* 0x004e24000c1e1100 */
[----:B0-----:R-:W-:-:S05]  /*5030*/  PRMT R9, R155, 0x8880, RZ ;  /* 0x000088809b097816 */ /* 0x001fca00000000ff */
[----:B------:R-:W-:-:S07]  /*5040*/  IMAD R164, R9, R154, RZ ;  /* 0x0000009a09a47224 */ /* 0x000fce00078e02ff */
.L_x_198:
[----:B------:R-:W-:Y:S05]  /*5050*/  BSYNC B1 ;  /* 0x0000000000017941 */ /* 0x000fea0003800000 */
.L_x_197:
[----:B------:R-:W-:Y:S01]  /*5060*/  @!P3 IMAD R43, R43, R153, R164 ;  /* 0x000000992b2bb224 */ /* 0x000fe200078e02a4 */
[----:B------:R-:W-:Y:S04]  /*5070*/  BSSY B1, `(.L_x_199) ;  /* 0x0000006000017945 */ /* 0x000fe80003800000 */
[----:B------:R0:W-:Y:S01]  /*5080*/  @!P3 STG.E.U8 desc[UR36][R10.64+0x21], R43 ;  /* 0x0000212b0a00b986 */ /* 0x0001e2000c101124 */
[----:B------:R-:W-:Y:S05]  /*5090*/  @P5 BRA `(.L_x_200) ;  /* 0x00000000000c5947 */ /* 0x000fea0003800000 */
[----:B--2---:R-:W0:Y:S02]  /*50a0*/  LDG.E.U8 R155, desc[UR36][R4.64+0x28] ;  /* 0x00002824049b7981 */ /* 0x004e24000c1e1100 */
[----:B0-----:R-:W-:-:S05]  /*50b0*/  PRMT R9, R155, 0x8880, RZ ;  /* 0x000088809b097816 */ /* 0x001fca00000000ff */
[----:B------:R-:W-:-:S07]  /*50c0*/  IMAD R164, R9, R154, RZ ;  /* 0x0000009a09a47224 */ /* 0x000fce00078e02ff */
.L_x_200:
[----:B------:R-:W-:Y:S05]  /*50d0*/  BSYNC B1 ;  /* 0x0000000000017941 */ /* 0x000fea0003800000 */
.L_x_199:
[----:B0-----:R-:W-:Y:S01]  /*50e0*/  @!P5 IMAD R9, R44, R153, R164 ;  /* 0x000000992c09d224 */ /* 0x001fe200078e02a4 */
[----:B------:R-:W-:Y:S04]  /*50f0*/  BSSY B1, `(.L_x_201) ;  /* 0x0000006000017945 */ /* 0x000fe80003800000 */
[----:B------:R0:W-:Y:S01]  /*5100*/  @!P5 STG.E.U8 desc[UR36][R6.64+0x28], R9 ;  /* 0x000028090600d986 */ /* 0x0001e2000c101124 */
[----:B------:R-:W-:Y:S05]  /*5110*/  @P1 BRA `(.L_x_202) ;  /* 0x00000000000c1947 */ /* 0x000fea0003800000 */
[----:B--2---:R-:W0:Y:S02]  /*5120*/  LDG.E.U8 R155, desc[UR36][R4.64+0x29] ;  /* 0x00002924049b7981 */ /* 0x004e24000c1e1100 */
[----:B0-----:R-:W-:-:S05]  /*5130*/  PRMT R9, R155, 0x8880, RZ ;  /* 0x000088809b097816 */ /* 0x001fca00000000ff */
[----:B------:R-:W-:-:S07]  /*5140*/  IMAD R164, R9, R154, RZ ;  /* 0x0000009a09a47224 */ /* 0x000fce00078e02ff */
.L_x_202:
[----:B------:R-:W-:Y:S05]  /*5150*/  BSYNC B1 ;  /* 0x0000000000017941 */ /* 0x000fea0003800000 */
.L_x_201:
        /* <DEDUP_REMOVED lines=11> */
.L_x_204:
[----:B------:R-:W-:Y:S05]  /*5210*/  BSYNC B1 ;  /* 0x0000000000017941 */ /* 0x000fea0003800000 */
.L_x_203:
[----:B0-----:R-:W-:Y:S01]  /*5220*/  @!P4 IMAD R9, R46, R153, R164 ;  /* 0x000000992e09c224 */ /* 0x001fe200078e02a4 */
[----:B------:R-:W-:Y:S04]  /*5230*/  BSSY B1, `(.L_x_205) ;  /* 0x0000006000017945 */ /* 0x000fe80003800000 */
[----:B------:R0:W-:Y:S01]  /*5240*/  @!P4 STG.E.U8 desc[UR36][R10.64+0x28], R9 ;  /* 0x000028090a00c986 */ /* 0x0001e2000c101124 */
[----:B------:R-:W-:Y:S05]  /*5250*/  @P3 BRA `(.L_x_206) ;  /* 0x00000000000c3947 */ /* 0x000fea0003800000 */
[----:B--2---:R-:W0:Y:S02]  /*5260*/  LDG.E.U8 R155, desc[UR36][R12.64+0x29] ;  /* 0x000029240c9b7981 */ /* 0x004e24000c1e1100 */
[----:B0-----:R-:W-:-:S05]  /*5270*/  PRMT R9, R155, 0x8880, RZ ;  /* 0x000088809b097816 */ /* 0x001fca00000000ff */
[----:B------:R-:W-:-:S07]  /*5280*/  IMAD R164, R9, R154, RZ ;  /* 0x0000009a09a47224 */ /* 0x000fce00078e02ff */
.L_x_206:
[----:B------:R-:W-:Y:S05]  /*5290*/  BSYNC B1 ;  /* 0x0000000000017941 */ /* 0x000fea0003800000 */
.L_x_205:
[----:B------:R-:W-:Y:S01]  /*52a0*/  @!P3 IMAD R47, R47, R153, R164 ;  /* 0x000000992f2fb224 */ /* 0x000fe200078e02a4 */
[----:B------:R-:W-:Y:S04]  /*52b0*/  BSSY B1, `(.L_x_207) ;  /* 0x0000006000017945 */ /* 0x000fe80003800000 */
[----:B------:R0:W-:Y:S01]  /*52c0*/  @!P3 STG.E.U8 desc[UR36][R10.64+0x29], R47 ;  /* 0x0000292f0a00b986 */ /* 0x0001e2000c101124 */
[----:B------:R-:W-:Y:S05]  /*52d0*/  @P5 BRA `(.L_x_208) ;  /* 0x00000000000c5947 */ /* 0x000fea0003800000 */
[----:B--2---:R-:W0:Y:S02]  /*52e0*/  LDG.E.U8 R155, desc[UR36][R4.64+0x30] ;  /* 0x00003024049b7981 */ /* 0x004e24000c1e1100 */
[----:B0-----:R-:W-:-:S05]  /*52f0*/  PRMT R9, R155, 0x8880, RZ ;  /* 0x000088809b097816 */ /* 0x001fca00000000ff */
[----:B------:R-:W-:-:S07]  /*5300*/  IMAD R164, R9, R154, RZ ;  /* 0x0000009a09a47224 */ /* 0x000fce00078e02ff */
.L_x_208:
[----:B------:R-:W-:Y:S05]  /*5310*/  BSYNC B1 ;  /* 0x0000000000017941 */ /* 0x000fea0003800000 */
.L_x_207:
[----:B0-----:R-:W-:Y:S01]  /*5320*/  @!P5 IMAD R9, R48, R153, R164 ;  /* 0x000000993009d224 */ /* 0x001fe200078e02a4 */
[----:B------:R-:W-:Y:S04]  /*5330*/  BSSY B1, `(.L_x_209) ;  /* 0x0000006000017945 */ /* 0x000fe80003800000 */
[----:B------:R0:W-:Y:S01]  /*5340*/  @!P5 STG.E.U8 desc[UR36][R6.64+0x30], R9 ;  /* 0x000030090600d986 */ /* 0x0001e2000c101124 */
[----:B------:R-:W-:Y:S05]  /*5350*/  @P1 BRA `(.L_x_210) ;  /* 0x00000000000c1947 */ /* 0x000fea0003800000 */
[----:B--2---:R-:W0:Y:S02]  /*5360*/  LDG.E.U8 R155, desc[UR36][R4.64+0x31] ;  /* 0x00003124049b7981 */ /* 0x004e24000c1e1100 */
[----:B0-----:R-:W-:-:S05]  /*5370*/  PRMT R9, R155, 0x8880, RZ ;  /* 0x000088809b097816 */ /* 0x001fca00000000ff */
[----:B------:R-:W-:-:S07]  /*5380*/  IMAD R164, R9, R154, RZ ;  /* 0x0000009a09a47224 */ /* 0x000fce00078e02ff */
.L_x_210:
[----:B------:R-:W-:Y:S05]  /*5390*/  BSYNC B1 ;  /* 0x0000000000017941 */ /* 0x000fea0003800000 */
.L_x_209:
        /* <DEDUP_REMOVED lines=11> */
.L_x_212:
[----:B------:R-:W-:Y:S05]  /*5450*/  BSYNC B1 ;  /* 0x0000000000017941 */ /* 0x000fea0003800000 */
.L_x_211:
[----:B0-----:R-:W-:Y:S01]  /*5460*/  @!P4 IMAD R9, R50, R153, R164 ;  /* 0x000000993209c224 */ /* 0x001fe200078e02a4 */
[----:B------:R-:W-:Y:S04]  /*5470*/  BSSY B1, `(.L_x_213) ;  /* 0x0000006000017945 */ /* 0x000fe80003800000 */
[----:B------:R0:W-:Y:S01]  /*5480*/  @!P4 STG.E.U8 desc[UR36][R10.64+0x30], R9 ;  /* 0x000030090a00c986 */ /* 0x0001e2000c101124 */
[----:B------:R-:W-:Y:S05]  /*5490*/  @P3 BRA `(.L_x_214) ;  /* 0x00000000000c3947 */ /* 0x000fea0003800000 */
[----:B--2---:R-:W0:Y:S02]  /*54a0*/  LDG.E.U8 R155, desc[UR36][R12.64+0x31] ;  /* 0x000031240c9b7981 */ /* 0x004e24000c1e1100 */
[----:B0-----:R-:W-:-:S05]  /*54b0*/  PRMT R9, R155, 0x8880, RZ ;  /* 0x000088809b097816 */ /* 0x001fca00000000ff */
[----:B------:R-:W-:-:S07]  /*54c0*/  IMAD R164, R9, R154, RZ ;  /* 0x0000009a09a47224 */ /* 0x000fce00078e02ff */
.L_x_214:
[----:B------:R-:W-:Y:S05]  /*54d0*/  BSYNC B1 ;  /* 0x0000000000017941 */ /* 0x000fea0003800000 */
.L_x_213:
[----:B------:R-:W-:Y:S01]  /*54e0*/  @!P3 IMAD R51, R51, R153, R164 ;  /* 0x000000993333b224 */ /* 0x000fe200078e02a4 */
[----:B------:R-:W-:Y:S04]  /*54f0*/  BSSY B1, `(.L_x_215) ;  /* 0x0000006000017945 */ /* 0x000fe80003800000 */
[----:B------:R0:W-:Y:S01]  /*5500*/  @!P3 STG.E.U8 desc[UR36][R10.64+0x31], R51 ;  /* 0x000031330a00b986 */ /* 0x0001e2000c101124 */
[----:B------:R-:W-:Y:S05]  /*5510*/  @P5 BRA `(.L_x_216) ;  /* 0x00000000000c5947 */ /* 0x000fea0003800000 */
[----:B--2---:R-:W0:Y:S02]  /*5520*/  LDG.E.U8 R155, desc[UR36][R4.64+0x38] ;  /* 0x00003824049b7981 */ /* 0x004e24000c1e1100 */
[----:B0-----:R-:W-:-:S05]  /*5530*/  PRMT R9, R155, 0x8880, RZ ;  /* 0x000088809b097816 */ /* 0x001fca00000000ff */
[----:B------:R-:W-:-:S07]  /*5540*/  IMAD R164, R9, R154, RZ ;  /* 0x0000009a09a47224 */ /* 0x000fce00078e02ff */
.L_x_216:
[----:B------:R-:W-:Y:S05]  /*5550*/  BSYNC B1 ;  /* 0x0000000000017941 */ /* 0x000fea0003800000 */
.L_x_215:
[----:B0-----:R-:W-:Y:S01]  /*5560*/  @!P5 IMAD R9, R52, R153, R164 ;  /* 0x000000993409d224 */ /* 0x001fe200078e02a4 */
[----:B------:R-:W-:Y:S04]  /*5570*/  BSSY B1, `(.L_x_217) ;  /* 0x0000006000017945 */ /* 0x000fe80003800000 */
[----:B------:R0:W-:Y:S01]  /*5580*/  @!P5 STG.E.U8 desc[UR36][R6.64+0x38], R9 ;  /* 0x000038090600d986 */ /* 0x0001e2000c101124 */
[----:B------:R-:W-:Y:S05]  /*5590*/  @P1 BRA `(.L_x_218) ;  /* 0x00000000000c1947 */ /* 0x000fea0003800000 */
[----:B--2---:R-:W0:Y:S02]  /*55a0*/  LDG.E.U8 R155, desc[UR36][R4.64+0x39] ;  /* 0x00003924049b7981 */ /* 0x004e24000c1e1100 */
[----:B0-----:R-:W-:-:S05]  /*55b0*/  PRMT R9, R155, 0x8880, RZ ;  /* 0x000088809b097816 */ /* 0x001fca00000000ff */
[----:B------:R-:W-:-:S07]  /*55c0*/  IMAD R164, R9, R154, RZ ;  /* 0x0000009a09a47224 */ /* 0x000fce00078e02ff */
.L_x_218:
[----:B------:R-:W-:Y:S05]  /*55d0*/  BSYNC B1 ;  /* 0x0000000000017941 */ /* 0x000fea0003800000 */
.L_x_217:
        /* <DEDUP_REMOVED lines=11> */
.L_x_220:
[----:B------:R-:W-:Y:S05]  /*5690*/  BSYNC B1 ;  /* 0x0000000000017941 */ /* 0x000fea0003800000 */
.L_x_219:
[----:B0-----:R-:W-:Y:S01]  /*56a0*/  @!P4 IMAD R9, R54, R153, R164 ;  /* 0x000000993609c224 */ /* 0x001fe200078e02a4 */
[----:B------:R-:W-:Y:S04]  /*56b0*/  BSSY B1, `(.L_x_221) ;  /* 0x0000006000017945 */ /* 0x000fe80003800000 */
[----:B------:R0:W-:Y:S01]  /*56c0*/  @!P4 STG.E.U8 desc[UR36][R10.64+0x38], R9 ;  /* 0x000038090a00c986 */ /* 0x0001e2000c101124 */
[----:B------:R-:W-:Y:S05]  /*56d0*/  @P3 BRA `(.L_x_222) ;  /* 0x00000000000c3947 */ /* 0x000fea0003800000 */
[----:B--2---:R-:W0:Y:S02]  /*56e0*/  LDG.E.U8 R155, desc[UR36][R12.64+0x39] ;  /* 0x000039240c9b7981 */ /* 0x004e24000c1e1100 */
[----:B0-----:R-:W-:-:S05]  /*56f0*/  PRMT R9, R155, 0x8880, RZ ;  /* 0x000088809b097816 */ /* 0x001fca00000000ff */
[----:B------:R-:W-:-:S07]  /*5700*/  IMAD R164, R9, R154, RZ ;  /* 0x0000009a09a47224 */ /* 0x000fce00078e02ff */
.L_x_222:
[----:B------:R-:W-:Y:S05]  /*5710*/  BSYNC B1 ;  /* 0x0000000000017941 */ /* 0x000fea0003800000 */
.L_x_221:
[----:B------:R-:W-:Y:S01]  /*5720*/  @!P3 IMAD R55, R55, R153, R164 ;  /* 0x000000993737b224 */ /* 0x000fe200078e02a4 */
[----:B------:R-:W-:Y:S04]  /*5730*/  BSSY B1, `(.L_x_223) ;  /* 0x0000006000017945 */ /* 0x000fe80003800000 */
[----:B------:R0:W-:Y:S01]  /*5740*/  @!P3 STG.E.U8 desc[UR36][R10.64+0x39], R55 ;  /* 0x000039370a00b986 */ /* 0x0001e2000c101124 */
[----:B------:R-:W-:Y:S05]  /*5750*/  @P5 BRA `(.L_x_224) ;  /* 0x00000000000c5947 */ /* 0x000fea0003800000 */
[----:B--2---:R-:W0:Y:S02]  /*5760*/  LDG.E.U8 R155, desc[UR36][R4.64+0x40] ;  /* 0x00004024049b7981 */ /* 0x004e24000c1e1100 */
[----:B0-----:R-:W-:-:S05]  /*5770*/  PRMT R9, R155, 0x8880, RZ ;  /* 0x000088809b097816 */ /* 0x001fca00000000ff */
[----:B------:R-:W-:-:S07]  /*5780*/  IMAD R164, R9, R154, RZ ;  /* 0x0000009a09a47224 */ /* 0x000fce00078e02ff */
.L_x_224:
[----:B------:R-:W-:Y:S05]  /*5790*/  BSYNC B1 ;  /* 0x0000000000017941 */ /* 0x000fea0003800000 */
.L_x_223:
[----:B0-----:R-:W-:Y:S01]  /*57a0*/  @!P5 IMAD R9, R56, R153, R164 ;  /* 0x000000993809d224 */ /* 0x001fe200078e02a4 */
[----:B------:R-:W-:Y:S04]  /*57b0*/  BSSY B1, `(.L_x_225) ;  /* 0x0000006000017945 */ /* 0x000fe80003800000 */
[----:B------:R0:W-:Y:S01]  /*57c0*/  @!P5 STG.E.U8 desc[UR36][R6.64+0x40], R9 ;  /* 0x000040090600d986 */ /* 0x0001e2000c101124 */
[----:B------:R-:W-:Y:S05]  /*57d0*/  @P1 BRA `(.L_x_226) ;  /* 0x00000000000c1947 */ /* 0x000fea0003800000 */
[----:B--2---:R-:W0:Y:S02]  /*57e0*/  LDG.E.U8 R155, desc[UR36][R4.64+0x41] ;  /* 0x00004124049b7981 */ /* 0x004e24000c1e1100 */
[----:B0-----:R-:W-:-:S05]  /*57f0*/  PRMT R9, R155, 0x8880, RZ ;  /* 0x000088809b097816 */ /* 0x001fca00000000ff */
[----:B------:R-:W-:-:S07]  /*5800*/  IMAD R164, R9, R154, RZ ;  /* 0x0000009a09a47224 */ /* 0x000fce00078e02ff */
.L_x_226:
[----:B------:R-:W-:Y:S05]  /*5810*/  BSYNC B1 ;  /* 0x0000000000017941 */ /* 0x000fea0003800000 */
.L_x_225:
        /* <DEDUP_REMOVED lines=11> */
.L_x_228:
[----:B------:R-:W-:Y:S05]  /*58d0*/  BSYNC B1 ;  /* 0x0000000000017941 */ /* 0x000fea0003800000 */
.L_x_227:
[----:B0-----:R-:W-:Y:S01]  /*58e0*/  @!P4 IMAD R9, R58, R153, R164 ;  /* 0x000000993a09c224 */ /* 0x001fe200078e02a4 */
[----:B------:R-:W-:Y:S04]  /*58f0*/  BSSY B1, `(.L_x_229) ;  /* 0x0000006000017945 */ /* 0x000fe80003800000 */
[----:B------:R0:W-:Y:S01]  /*5900*/  @!P4 STG.E.U8 desc[UR36][R10.64+0x40], R9 ;  /* 0x000040090a00c986 */ /* 0x0001e2000c101124 */
[----:B------:R-:W-:Y:S05]  /*5910*/  @P3 BRA `(.L_x_230) ;  /* 0x00000000000c3947 */ /* 0x000fea0003800000 */
[----:B--2---:R-:W0:Y:S02]  /*5920*/  LDG.E.U8 R155, desc[UR36][R12.64+0x41] ;  /* 0x000041240c9b7981 */ /* 0x004e24000c1e1100 */
[----:B0-----:R-:W-:-:S05]  /*5930*/  PRMT R9, R155, 0x8880, RZ ;  /* 0x000088809b097816 */ /* 0x001fca00000000ff */
[----:B------:R-:W-:-:S07]  /*5940*/  IMAD R164, R9, R154, RZ ;  /* 0x0000009a09a47224 */ /* 0x000fce00078e02ff */
.L_x_230:
[----:B------:R-:W-:Y:S05]  /*5950*/  BSYNC B1 ;  /* 0x0000000000017941 */ /* 0x000fea0003800000 */
.L_x_229:
[----:B------:R-:W-:Y:S01]  /*5960*/  @!P3 IMAD R59, R59, R153, R164 ;  /* 0x000000993b3bb224 */ /* 0x000fe200078e02a4 */
[----:B------:R-:W-:Y:S04]  /*5970*/  BSSY B1, `(.L_x_231) ;  /* 0x0000006000017945 */ /* 0x000fe80003800000 */
[----:B------:R0:W-:Y:S01]  /*5980*/  @!P3 STG.E.U8 desc[UR36][R10.64+0x41], R59 ;  /* 0x0000413b0a00b986 */ /* 0x0001e2000c101124 */
[----:B------:R-:W-:Y:S05]  /*5990*/  @P5 BRA `(.L_x_232) ;  /* 0x00000000000c5947 */ /* 0x000fea0003800000 */
[----:B--2---:R-:W0:Y:S02]  /*59a0*/  LDG.E.U8 R155, desc[UR36][R4.64+0x48] ;  /* 0x00004824049b7981 */ /* 0x004e24000c1e1100 */
[----:B0-----:R-:W-:-:S05]  /*59b0*/  PRMT R9, R155, 0x8880, RZ ;  /* 0x000088809b097816 */ /* 0x001fca00000000ff */
[----:B------:R-:W-:-:S07]  /*59c0*/  IMAD R164, R9, R154, RZ ;  /* 0x0000009a09a47224 */ /* 0x000fce00078e02ff */
.L_x_232:
[----:B------:R-:W-:Y:S05]  /*59d0*/  BSYNC B1 ;  /* 0x0000000000017941 */ /* 0x000fea0003800000 */
.L_x_231:
[----:B0-----:R-:W-:Y:S01]  /*59e0*/  @!P5 IMAD R9, R60, R153, R164 ;  /* 0x000000993c09d224 */ /* 0x001fe200078e02a4 */
[----:B------:R-:W-:Y:S04]  /*59f0*/  BSSY B1, `(.L_x_233) ;  /* 0x0000006000017945 */ /* 0x000fe80003800000 */
[----:B------:R0:W-:Y:S01]  /*5a00*/  @!P5 STG.E.U8 desc[UR36][R6.64+0x48], R9 ;  /* 0x000048090600d986 */ /* 0x0001e2000c101124 */
[----:B------:R-:W-:Y:S05]  /*5a10*/  @P1 BRA `(.L_x_234) ;  /* 0x00000000000c1947 */ /* 0x000fea0003800000 */
[----:B--2---:R-:W0:Y:S02]  /*5a20*/  LDG.E.U8 R155, desc[UR36][R4.64+0x49] ;  /* 0x00004924049b7981 */ /* 0x004e24000c1e1100 */
[----:B0-----:R-:W-:-:S05]  /*5a30*/  PRMT R9, R155, 0x8880, RZ ;  /* 0x000088809b097816 */ /* 0x001fca00000000ff */
[----:B------:R-:W-:-:S07]  /*5a40*/  IMAD R164, R9, R154, RZ ;  /* 0x0000009a09a47224 */ /* 0x000fce00078e02ff */
.L_x_234:
[----:B------:R-:W-:Y:S05]  /*5a50*/  BSYNC B1 ;  /* 0x0000000000017941 */ /* 0x000fea0003800000 */
.L_x_233:
        /* <DEDUP_REMOVED lines=11> */
.L_x_236:
[----:B------:R-:W-:Y:S05]  /*5b10*/  BSYNC B1 ;  /* 0x0000000000017941 */ /* 0x000fea0003800000 */
.L_x_235:
[----:B0-----:R-:W-:Y:S01]  /*5b20*/  @!P4 IMAD R9, R62, R153, R164 ;  /* 0x000000993e09c224 */ /* 0x001fe200078e02a4 */
[----:B------:R-:W-:Y:S04]  /*5b30*/  BSSY B1, `(.L_x_237) ;  /* 0x0000006000017945 */ /* 0x000fe80003800000 */
[----:B------:R0:W-:Y:S01]  /*5b40*/  @!P4 STG.E.U8 desc[UR36][R10.64+0x48], R9 ;  /* 0x000048090a00c986 */ /* 0x0001e2000c101124 */
[----:B------:R-:W-:Y:S05]  /*5b50*/  @P3 BRA `(.L_x_238) ;  /* 0x00000000000c3947 */ /* 0x000fea0003800000 */
[----:B--2---:R-:W0:Y:S02]  /*5b60*/  LDG.E.U8 R155, desc[UR36][R12.64+0x49] ;  /* 0x000049240c9b7981 */ /* 0x004e24000c1e1100 */
[----:B0-----:R-:W-:-:S05]  /*5b70*/  PRMT R9, R155, 0x8880, RZ ;  /* 0x000088809b097816 */ /* 0x001fca00000000ff */
[----:B------:R-:W-:-:S07]  /*5b80*/  IMAD R164, R9, R154, RZ ;  /* 0x0000009a09a47224 */ /* 0x000fce00078e02ff */
.L_x_238:
[----:B------:R-:W-:Y:S05]  /*5b90*/  BSYNC B1 ;  /* 0x0000000000017941 */ /* 0x000fea0003800000 */
.L_x_237:
[----:B------:R-:W-:Y:S01]  /*5ba0*/  @!P3 IMAD R63, R63, R153, R164 ;  /* 0x000000993f3fb224 */ /* 0x000fe200078e02a4 */
[----:B------:R-:W-:Y:S04]  /*5bb0*/  BSSY B1, `(.L_x_239) ;  /* 0x0000006000017945 */ /* 0x000fe80003800000 */
[----:B------:R0:W-:Y:S01]  /*5bc0*/  @!P3 STG.E.U8 desc[UR36][R10.64+0x49], R63 ;  /* 0x0000493f0a00b986 */ /* 0x0001e2000c101124 */
[----:B------:R-:W-:Y:S05]  /*5bd0*/  @P5 BRA `(.L_x_240) ;  /* 0x00000000000c5947 */ /* 0x000fea0003800000 */
[----:B--2---:R-:W0:Y:S02]  /*5be0*/  LDG.E.U8 R155, desc[UR36][R4.64+0x50] ;  /* 0x00005024049b7981 */ /* 0x004e24000c1e1100 */
[----:B0-----:R-:W-:-:S05]  /*5bf0*/  PRMT R9, R155, 0x8880, RZ ;  /* 0x000088809b097816 */ /* 0x001fca00000000ff */
[----:B------:R-:W-:-:S07]  /*5c00*/  IMAD R164, R9, R154, RZ ;  /* 0x0000009a09a47224 */ /* 0x000fce00078e02ff */
.L_x_240:
[----:B------:R-:W-:Y:S05]  /*5c10*/  BSYNC B1 ;  /* 0x0000000000017941 */ /* 0x000fea0003800000 */
.L_x_239:
[----:B0-----:R-:W-:Y:S01]  /*5c20*/  @!P5 IMAD R9, R64, R153, R164 ;  /* 0x000000994009d224 */ /* 0x001fe200078e02a4 */
[----:B------:R-:W-:Y:S04]  /*5c30*/  BSSY B1, `(.L_x_241) ;  /* 0x0000006000017945 */ /* 0x000fe80003800000 */
[----:B------:R0:W-:Y:S01]  /*5c40*/  @!P5 STG.E.U8 desc[UR36][R6.64+0x50], R9 ;  /* 0x000050090600d986 */ /* 0x0001e2000c101124 */
[----:B------:R-:W-:Y:S05]  /*5c50*/  @P1 BRA `(.L_x_242) ;  /* 0x00000000000c1947 */ /* 0x000fea0003800000 */
[----:B--2---:R-:W0:Y:S02]  /*5c60*/  LDG.E.U8 R155, desc[UR36][R4.64+0x51] ;  /* 0x00005124049b7981 */ /* 0x004e24000c1e1100 */
[----:B0-----:R-:W-:-:S05]  /*5c70*/  PRMT R9, R155, 0x8880, RZ ;  /* 0x000088809b097816 */ /* 0x001fca00000000ff */
[----:B------:R-:W-:-:S07]  /*5c80*/  IMAD R164, R9, R154, RZ ;  /* 0x0000009a09a47224 */ /* 0x000fce00078e02ff */
.L_x_242:
[----:B------:R-:W-:Y:S05]  /*5c90*/  BSYNC B1 ;  /* 0x0000000000017941 */ /* 0x000fea0003800000 */
.L_x_241:
        /* <DEDUP_REMOVED lines=11> */
.L_x_244:
[----:B------:R-:W-:Y:S05]  /*5d50*/  BSYNC B1 ;  /* 0x0000000000017941 */ /* 0x000fea0003800000 */
.L_x_243:
[----:B0-----:R-:W-:Y:S01]  /*5d60*/  @!P4 IMAD R9, R66, R153, R164 ;  /* 0x000000994209c224 */ /* 0x001fe200078e02a4 */
[----:B------:R-:W-:Y:S04]  /*5d70*/  BSSY B1, `(.L_x_245) ;  /* 0x0000006000017945 */ /* 0x000fe80003800000 */
[----:B------:R0:W-:Y:S01]  /*5d80*/  @!P4 STG.E.U8 desc[UR36][R10.64+0x50], R9 ;  /* 0x000050090a00c986 */ /* 0x0001e2000c101124 */
[----:B------:R-:W-:Y:S05]  /*5d90*/  @P3 BRA `(.L_x_246) ;  /* 0x00000000000c3947 */ /* 0x000fea0003800000 */
[----:B--2---:R-:W0:Y:S02]  /*5da0*/  LDG.E.U8 R155, desc[UR36][R12.64+0x51] ;  /* 0x000051240c9b7981 */ /* 0x004e24000c1e1100 */
[----:B0-----:R-:W-:-:S05]  /*5db0*/  PRMT R9, R155, 0x8880, RZ ;  /* 0x000088809b097816 */ /* 0x001fca00000000ff */
[----:B------:R-:W-:-:S07]  /*5dc0*/  IMAD R164, R9, R154, RZ ;  /* 0x0000009a09a47224 */ /* 0x000fce00078e02ff */
.L_x_246:
[----:B------:R-:W-:Y:S05]  /*5dd0*/  BSYNC B1 ;  /* 0x0000000000017941 */ /* 0x000fea0003800000 */
.L_x_245:
[----:B------:R-:W-:Y:S01]  /*5de0*/  @!P3 IMAD R67, R67, R153, R164 ;  /* 0x000000994343b224 */ /* 0x000fe200078e02a4 */
[----:B------:R-:W-:Y:S04]  /*5df0*/  BSSY B1, `(.L_x_247) ;  /* 0x0000006000017945 */ /* 0x000fe80003800000 */
[----:B------:R0:W-:Y:S01]  /*5e00*/  @!P3 STG.E.U8 desc[UR36][R10.64+0x51], R67 ;  /* 0x000051430a00b986 */ /* 0x0001e2000c101124 */
[----:B------:R-:W-:Y:S05]  /*5e10*/  @P5 BRA `(.L_x_248) ;  /* 0x00000000000c5947 */ /* 0x000fea0003800000 */
[----:B--2---:R-:W0:Y:S02]  /*5e20*/  LDG.E.U8 R155, desc[UR36][R4.64+0x58] ;  /* 0x00005824049b7981 */ /* 0x004e24000c1e1100 */
[----:B0-----:R-:W-:-:S05]  /*5e30*/  PRMT R9, R155, 0x8880, RZ ;  /* 0x000088809b097816 */ /* 0x001fca00000000ff */
[----:B------:R-:W-:-:S07]  /*5e40*/  IMAD R164, R9, R154, RZ ;  /* 0x0000009a09a47224 */ /* 0x000fce00078e02ff */
.L_x_248:
[----:B------:R-:W-:Y:S05]  /*5e50*/  BSYNC B1 ;  /* 0x0000000000017941 */ /* 0x000fea0003800000 */
.L_x_247:
[----:B0-----:R-:W-:Y:S01]  /*5e60*/  @!P5 IMAD R9, R68, R153, R164 ;  /* 0x000000994409d224 */ /* 0x001fe200078e02a4 */
[----:B------:R-:W-:Y:S04]  /*5e70*/  BSSY B1, `(.L_x_249) ;  /* 0x0000006000017945 */ /* 0x000fe80003800000 */
[----:B------:R0:W-:Y:S01]  /*5e80*/  @!P5 STG.E.U8 desc[UR36][R6.64+0x58], R9 ;  /* 0x000058090600d986 */ /* 0x0001e2000c101124 */
[----:B------:R-:W-:Y:S05]  /*5e90*/  @P1 BRA `(.L_x_250) ;  /* 0x00000000000c1947 */ /* 0x000fea0003800000 */
[----:B--2---:R-:W0:Y:S02]  /*5ea0*/  LDG.E.U8 R155, desc[UR36][R4.64+0x59] ;  /* 0x00005924049b7981 */ /* 0x004e24000c1e1100 */
[----:B0-----:R-:W-:-:S05]  /*5eb0*/  PRMT R9, R155, 0x8880, RZ ;  /* 0x000088809b097816 */ /* 0x001fca00000000ff */
[----:B------:R-:W-:-:S07]  /*5ec0*/  IMAD R164, R9, R154, RZ ;  /* 0x0000009a09a47224 */ /* 0x000fce00078e02ff */
.L_x_250:
[----:B------:R-:W-:Y:S05]  /*5ed0*/  BSYNC B1 ;  /* 0x0000000000017941 */ /* 0x000fea0003800000 */
.L_x_249:
        /* <DEDUP_REMOVED lines=11> */
.L_x_252:
[----:B------:R-:W-:Y:S05]  /*5f90*/  BSYNC B1 ;  /* 0x0000000000017941 */ /* 0x000fea0003800000 */
.L_x_251:
[----:B0-----:R-:W-:Y:S01]  /*5fa0*/  @!P4 IMAD R9, R70, R153, R164 ;  /* 0x000000994609c224 */ /* 0x001fe200078e02a4 */
[----:B------:R-:W-:Y:S04]  /*5fb0*/  BSSY B1, `(.L_x_253) ;  /* 0x0000006000017945 */ /* 0x000fe80003800000 */
[----:B------:R0:W-:Y:S01]  /*5fc0*/  @!P4 STG.E.U8 desc[UR36][R10.64+0x58], R9 ;  /* 0x000058090a00c986 */ /* 0x0001e2000c101124 */
[----:B------:R-:W-:Y:S05]  /*5fd0*/  @P3 BRA `(.L_x_254) ;  /* 0x00000000000c3947 */ /* 0x000fea0003800000 */
[----:B--2---:R-:W0:Y:S02]  /*5fe0*/  LDG.E.U8 R155, desc[UR36][R12.64+0x59] ;  /* 0x000059240c9b7981 */ /* 0x004e24000c1e1100 */
[----:B0-----:R-:W-:-:S05]  /*5ff0*/  PRMT R9, R155, 0x8880, RZ ;  /* 0x000088809b097816 */ /* 0x001fca00000000ff */
[----:B------:R-:W-:-:S07]  /*6000*/  IMAD R164, R9, R154, RZ ;  /* 0x0000009a09a47224 */ /* 0x000fce00078e02ff */
.L_x_254:
[----:B------:R-:W-:Y:S05]  /*6010*/  BSYNC B1 ;  /* 0x0000000000017941 */ /* 0x000fea0003800000 */
.L_x_253:
[----:B------:R-:W-:Y:S01]  /*6020*/  @!P3 IMAD R71, R71, R153, R164 ;  /* 0x000000994747b224 */ /* 0x000fe200078e02a4 */
[----:B------:R-:W-:Y:S04]  /*6030*/  BSSY B1, `(.L_x_255) ;  /* 0x0000006000017945 */ /* 0x000fe80003800000 */
[----:B------:R0:W-:Y:S01]  /*6040*/  @!P3 STG.E.U8 desc[UR36][R10.64+0x59], R71 ;  /* 0x000059470a00b986 */ /* 0x0001e2000c101124 */
[----:B------:R-:W-:Y:S05]  /*6050*/  @P5 BRA `(.L_x_256) ;  /* 0x00000000000c5947 */ /* 0x000fea0003800000 */
[----:B--2---:R-:W0:Y:S02]  /*6060*/  LDG.E.U8 R155, desc[UR36][R4.64+0x60] ;  /* 0x00006024049b7981 */ /* 0x004e24000c1e1100 */
[----:B0-----:R-:W-:-:S05]  /*6070*/  PRMT R9, R155, 0x8880, RZ ;  /* 0x000088809b097816 */ /* 0x001fca00000000ff */
[----:B------:R-:W-:-:S07]  /*6080*/  IMAD R164, R9, R154, RZ ;  /* 0x0000009a09a47224 */ /* 0x000fce00078e02ff */
.L_x_256:
[----:B------:R-:W-:Y:S05]  /*6090*/  BSYNC B1 ;  /* 0x0000000000017941 */ /* 0x000fea0003800000 */
.L_x_255:
[----:B0-----:R-:W-:Y:S01]  /*60a0*/  @!P5 IMAD R9, R72, R153, R164 ;  /* 0x000000994809d224 */ /* 0x001fe200078e02a4 */
[----:B------:R-:W-:Y:S04]  /*60b0*/  BSSY B1, `(.L_x_257) ;  /* 0x0000006000017945 */ /* 0x000fe80003800000 */
[----:B------:R0:W-:Y:S01]  /*60c0*/  @!P5 STG.E.U8 desc[UR36][R6.64+0x60], R9 ;  /* 0x000060090600d986 */ /* 0x0001e2000c101124 */
[----:B------:R-:W-:Y:S05]  /*60d0*/  @P1 BRA `(.L_x_258) ;  /* 0x00000000000c1947 */ /* 0x000fea0003800000 */
[----:B--2---:R-:W0:Y:S02]  /*60e0*/  LDG.E.U8 R155, desc[UR36][R4.64+0x61] ;  /* 0x00006124049b7981 */ /* 0x004e24000c1e1100 */
[----:B0-----:R-:W-:-:S05]  /*60f0*/  PRMT R9, R155, 0x8880, RZ ;  /* 0x000088809b097816 */ /* 0x001fca00000000ff */
[----:B------:R-:W-:-:S07]  /*6100*/  IMAD R164, R9, R154, RZ ;  /* 0x0000009a09a47224 */ /* 0x000fce00078e02ff */
.L_x_258:
[----:B------:R-:W-:Y:S05]  /*6110*/  BSYNC B1 ;  /* 0x0000000000017941 */ /* 0x000fea0003800000 */
.L_x_257:
        /* <DEDUP_REMOVED lines=11> */
.L_x_260:
[----:B------:R-:W-:Y:S05]  /*61d0*/  BSYNC B1 ;  /* 0x0000000000017941 */ /* 0x000fea0003800000 */
.L_x_259:
[----:B0-----:R-:W-:Y:S01]  /*61e0*/  @!P4 IMAD R9, R74, R153, R164 ;  /* 0x000000994a09c224 */ /* 0x001fe200078e02a4 */
[----:B------:R-:W-:Y:S04]  /*61f0*/  BSSY B1, `(.L_x_261) ;  /* 0x0000006000017945 */ /* 0x000fe80003800000 */
[----:B------:R0:W-:Y:S01]  /*6200*/  @!P4 STG.E.U8 desc[UR36][R10.64+0x60], R9 ;  /* 0x000060090a00c986 */ /* 0x0001e2000c101124 */
[----:B------:R-:W-:Y:S05]  /*6210*/  @P3 BRA `(.L_x_262) ;  /* 0x00000000000c3947 */ /* 0x000fea0003800000 */
[----:B--2---:R-:W0:Y:S02]  /*6220*/  LDG.E.U8 R155, desc[UR36][R12.64+0x61] ;  /* 0x000061240c9b7981 */ /* 0x004e24000c1e1100 */
[----:B0-----:R-:W-:-:S05]  /*6230*/  PRMT R9, R155, 0x8880, RZ ;  /* 0x000088809b097816 */ /* 0x001fca00000000ff */
[----:B------:R-:W-:-:S07]  /*6240*/  IMAD R164, R9, R154, RZ ;  /* 0x0000009a09a47224 */ /* 0x000fce00078e02ff */
.L_x_262:
[----:B------:R-:W-:Y:S05]  /*6250*/  BSYNC B1 ;  /* 0x0000000000017941 */ /* 0x000fea0003800000 */
.L_x_261:
[----:B------:R-:W-:Y:S01]  /*6260*/  @!P3 IMAD R75, R75, R153, R164 ;  /* 0x000000994b4bb224 */ /* 0x000fe200078e02a4 */
[----:B------:R-:W-:Y:S04]  /*6270*/  BSSY B1, `(.L_x_263) ;  /* 0x0000006000017945 */ /* 0x000fe80003800000 */
[----:B------:R0:W-:Y:S01]  /*6280*/  @!P3 STG.E.U8 desc[UR36][R10.64+0x61], R75 ;  /* 0x0000614b0a00b986 */ /* 0x0001e2000c101124 */
[----:B------:R-:W-:Y:S05]  /*6290*/  @P5 BRA `(.L_x_264) ;  /* 0x00000000000c5947 */ /* 0x000fea0003800000 */
[----:B--2---:R-:W0:Y:S02]  /*62a0*/  LDG.E.U8 R155, desc[UR36][R4.64+0x68] ;  /* 0x00006824049b7981 */ /* 0x004e24000c1e1100 */
[----:B0-----:R-:W-:-:S05]  /*62b0*/  PRMT R9, R155, 0x8880, RZ ;  /* 0x000088809b097816 */ /* 0x001fca00000000ff */
[----:B------:R-:W-:-:S07]  /*62c0*/  IMAD R164, R9, R154, RZ ;  /* 0x0000009a09a47224 */ /* 0x000fce00078e02ff */
.L_x_264:
[----:B------:R-:W-:Y:S05]  /*62d0*/  BSYNC B1 ;  /* 0x0000000000017941 */ /* 0x000fea0003800000 */
.L_x_263:
[----:B0-----:R-:W-:Y:S01]  /*62e0*/  @!P5 IMAD R9, R76, R153, R164 ;  /* 0x000000994c09d224 */ /* 0x001fe200078e02a4 */
[----:B------:R-:W-:Y:S04]  /*62f0*/  BSSY B1, `(.L_x_265) ;  /* 0x0000006000017945 */ /* 0x000fe80003800000 */
[----:B------:R0:W-:Y:S01]  /*6300*/  @!P5 STG.E.U8 desc[UR36][R6.64+0x68], R9 ;  /* 0x000068090600d986 */ /* 0x0001e2000c101124 */
[----:B------:R-:W-:Y:S05]  /*6310*/  @P1 BRA `(.L_x_266) ;  /* 0x00000000000c1947 */ /* 0x000fea0003800000 */
[----:B--2---:R-:W0:Y:S02]  /*6320*/  LDG.E.U8 R155, desc[UR36][R4.64+0x69] ;  /* 0x00006924049b7981 */ /* 0x004e24000c1e1100 */
[----:B0-----:R-:W-:-:S05]  /*6330*/  PRMT R9, R155, 0x8880, RZ ;  /* 0x000088809b097816 */ /* 0x001fca00000000ff */
[----:B------:R-:W-:-:S07]  /*6340*/  IMAD R164, R9, R154, RZ ;  /* 0x0000009a09a47224 */ /* 0x000fce00078e02ff */
.L_x_266:
[----:B------:R-:W-:Y:S05]  /*6350*/  BSYNC B1 ;  /* 0x0000000000017941 */ /* 0x000fea0003800000 */
.L_x_265:
        /* <DEDUP_REMOVED lines=11> */
.L_x_268:
[----:B------:R-:W-:Y:S05]  /*6410*/  BSYNC B1 ;  /* 0x0000000000017941 */ /* 0x000fea0003800000 */
.L_x_267:
[----:B0-----:R-:W-:Y:S01]  /*6420*/  @!P4 IMAD R9, R78, R153, R164 ;  /* 0x000000994e09c224 */ /* 0x001fe200078e02a4 */
[----:B------:R-:W-:Y:S04]  /*6430*/  BSSY B1, `(.L_x_269) ;  /* 0x0000006000017945 */ /* 0x000fe80003800000 */
[----:B------:R0:W-:Y:S01]  /*6440*/  @!P4 STG.E.U8 desc[UR36][R10.64+0x68], R9 ;  /* 0x000068090a00c986 */ /* 0x0001e2000c101124 */
[----:B------:R-:W-:Y:S05]  /*6450*/  @P3 BRA `(.L_x_270) ;  /* 0x00000000000c3947 */ /* 0x000fea0003800000 */
[----:B--2---:R-:W0:Y:S02]  /*6460*/  LDG.E.U8 R155, desc[UR36][R12.64+0x69] ;  /* 0x000069240c9b7981 */ /* 0x004e24000c1e1100 */
[----:B0-----:R-:W-:-:S05]  /*6470*/  PRMT R9, R155, 0x8880, RZ ;  /* 0x000088809b097816 */ /* 0x001fca00000000ff */
[----:B------:R-:W-:-:S07]  /*6480*/  IMAD R164, R9, R154, RZ ;  /* 0x0000009a09a47224 */ /* 0x000fce00078e02ff */
.L_x_270:
[----:B------:R-:W-:Y:S05]  /*6490*/  BSYNC B1 ;  /* 0x0000000000017941 */ /* 0x000fea0003800000 */
.L_x_269:
[----:B------:R-:W-:Y:S01]  /*64a0*/  @!P3 IMAD R79, R79, R153, R164 ;  /* 0x000000994f4fb224 */ /* 0x000fe200078e02a4 */
[----:B------:R-:W-:Y:S04]  /*64b0*/  BSSY B1, `(.L_x_271) ;  /* 0x0000006000017945 */ /* 0x000fe80003800000 */
[----:B------:R0:W-:Y:S01]  /*64c0*/  @!P3 STG.E.U8 desc[UR36][R10.64+0x69], R79 ;  /* 0x0000694f0a00b986 */ /* 0x0001e2000c101124 */
[----:B------:R-:W-:Y:S05]  /*64d0*/  @P5 BRA `(.L_x_272) ;  /* 0x00000000000c5947 */ /* 0x000fea0003800000 */
[----:B--2---:R-:W0:Y:S02]  /*64e0*/  LDG.E.U8 R155, desc[UR36][R4.64+0x70] ;  /* 0x00007024049b7981 */ /* 0x004e24000c1e1100 */
[----:B0-----:R-:W-:-:S05]  /*64f0*/  PRMT R9, R155, 0x8880, RZ ;  /* 0x000088809b097816 */ /* 0x001fca00000000ff */
[----:B------:R-:W-:-:S07]  /*6500*/  IMAD R164, R9, R154, RZ ;  /* 0x0000009a09a47224 */ /* 0x000fce00078e02ff */
.L_x_272:
[----:B------:R-:W-:Y:S05]  /*6510*/  BSYNC B1 ;  /* 0x0000000000017941 */ /* 0x000fea0003800000 */
.L_x_271:
[----:B0-----:R-:W-:Y:S01]  /*6520*/  @!P5 IMAD R9, R80, R153, R164 ;  /* 0x000000995009d224 */ /* 0x001fe200078e02a4 */
[----:B------:R-:W-:Y:S04]  /*6530*/  BSSY B1, `(.L_x_273) ;  /* 0x0000006000017945 */ /* 0x000fe80003800000 */
[----:B------:R0:W-:Y:S01]  /*6540*/  @!P5 STG.E.U8 desc[UR36][R6.64+0x70], R9 ;  /* 0x000070090600d986 */ /* 0x0001e2000c101124 */
[----:B------:R-:W-:Y:S05]  /*6550*/  @P1 BRA `(.L_x_274) ;  /* 0x00000000000c1947 */ /* 0x000fea0003800000 */
[----:B--2---:R-:W0:Y:S02]  /*6560*/  LDG.E.U8 R155, desc[UR36][R4.64+0x71] ;  /* 0x00007124049b7981 */ /* 0x004e24000c1e1100 */
[----:B0-----:R-:W-:-:S05]  /*6570*/  PRMT R9, R155, 0x8880, RZ ;  /* 0x000088809b097816 */ /* 0x001fca00000000ff */
[----:B------:R-:W-:-:S07]  /*6580*/  IMAD R164, R9, R154, RZ ;  /* 0x0000009a09a47224 */ /* 0x000fce00078e02ff */
.L_x_274:
[----:B------:R-:W-:Y:S05]  /*6590*/  BSYNC B1 ;  /* 0x0000000000017941 */ /* 0x000fea0003800000 */
.L_x_273:
[----:B------:R-:W-:Y:S01]  /*65a0*/  ISETP.LT.OR P4, PT, R3, 0x71, !P0 ;  /* 0x000000710300780c */ /* 0x000fe20004781670 */
[----:B------:R-:W-:Y:S01]  /*65b0*/  @!P1 IMAD R81, R81, R153, R164 ;  /* 0x0000009951519224 */ /* 0x000fe200078e02a4 */
[----:B------:R-:W-:Y:S01]  /*65c0*/  BSSY B1, `(.L_x_275) ;  /* 0x000000a000017945 */ /* 0x000fe20003800000 */
[C---:B------:R-:W-:Y:S02]  /*65d0*/  ISETP.LT.OR P3, PT, R3.reuse, 0x72, !P0 ;  /* 0x000000720300780c */ /* 0x040fe40004761670 */
        /* <DEDUP_REMOVED lines=8> */
.L_x_276:
[----:B------:R-:W-:Y:S05]  /*6660*/  BSYNC B1 ;  /* 0x0000000000017941 */ /* 0x000fea0003800000 */
.L_x_275:
[----:B0-----:R-:W-:Y:S01]  /*6670*/  @!P4 IMAD R9, R82, R153, R164 ;  /* 0x000000995209c224 */ /* 0x001fe200078e02a4 */
[----:B------:R-:W-:Y:S04]  /*6680*/  BSSY B1, `(.L_x_277) ;  /* 0x0000006000017945 */ /* 0x000fe80003800000 */
[----:B------:R0:W-:Y:S01]  /*6690*/  @!P4 STG.E.U8 desc[UR36][R10.64+0x70], R9 ;  /* 0x000070090a00c986 */ /* 0x0001e2000c101124 */
[----:B------:R-:W-:Y:S05]  /*66a0*/  @P3 BRA `(.L_x_278) ;  /* 0x00000000000c3947 */ /* 0x000fea0003800000 */
[----:B--2---:R-:W0:Y:S02]  /*66b0*/  LDG.E.U8 R155, desc[UR36][R12.64+0x71] ;  /* 0x000071240c9b7981 */ /* 0x004e24000c1e1100 */
[----:B0-----:R-:W-:-:S05]  /*66c0*/  PRMT R9, R155, 0x8880, RZ ;  /* 0x000088809b097816 */ /* 0x001fca00000000ff */
[----:B------:R-:W-:-:S07]  /*66d0*/  IMAD R164, R9, R154, RZ ;  /* 0x0000009a09a47224 */ /* 0x000fce00078e02ff */
.L_x_278:
[----:B------:R-:W-:Y:S05]  /*66e0*/  BSYNC B1 ;  /* 0x0000000000017941 */ /* 0x000fea0003800000 */
.L_x_277:
[----:B------:R-:W-:Y:S01]  /*66f0*/  @!P3 IMAD R83, R83, R153, R164 ;  /* 0x000000995353b224 */ /* 0x000fe200078e02a4 */
[----:B------:R-:W-:Y:S04]  /*6700*/  BSSY B1, `(.L_x_279) ;  /* 0x0000006000017945 */ /* 0x000fe80003800000 */
[----:B------:R0:W-:Y:S01]  /*6710*/  @!P3 STG.E.U8 desc[UR36][R10.64+0x71], R83 ;  /* 0x000071530a00b986 */ /* 0x0001e2000c101124 */
[----:B------:R-:W-:Y:S05]  /*6720*/  @P1 BRA `(.L_x_280) ;  /* 0x00000000000c1947 */ /* 0x000fea0003800000 */
[----:B--2---:R-:W0:Y:S02]  /*6730*/  LDG.E.U8 R155, desc[UR36][R4.64+0x78] ;  /* 0x00007824049b7981 */ /* 0x004e24000c1e1100 */
[----:B0-----:R-:W-:-:S05]  /*6740*/  PRMT R9, R155, 0x8880, RZ ;  /* 0x000088809b097816 */ /* 0x001fca00000000ff */
[----:B------:R-:W-:-:S07]  /*6750*/  IMAD R164, R9, R154, RZ ;  /* 0x0000009a09a47224 */ /* 0x000fce00078e02ff */
.L_x_280:
[----:B------:R-:W-:Y:S05]  /*6760*/  BSYNC B1 ;  /* 0x0000000000017941 */ /* 0x000fea0003800000 */
.L_x_279:
[----:B0-----:R-:W-:Y:S01]  /*6770*/  @!P1 IMAD R9, R84, R153, R164 ;  /* 0x0000009954099224 */ /* 0x001fe200078e02a4 */
[----:B------:R-:W-:Y:S04]  /*6780*/  BSSY B1, `(.L_x_281) ;  /* 0x0000006000017945 */ /* 0x000fe80003800000 */
[----:B------:R0:W-:Y:S01]  /*6790*/  @!P1 STG.E.U8 desc[UR36][R6.64+0x78], R9 ;  /* 0x0000780906009986 */ /* 0x0001e2000c101124 */
[----:B------:R-:W-:Y:S05]  /*67a0*/  @P2 BRA `(.L_x_282) ;  /* 0x00000000000c2947 */ /* 0x000fea0003800000 */
[----:B--2---:R-:W0:Y:S02]  /*67b0*/  LDG.E.U8 R155, desc[UR36][R4.64+0x79] ;  /* 0x00007924049b7981 */ /* 0x004e24000c1e1100 */
[----:B0-----:R-:W-:-:S05]  /*67c0*/  PRMT R9, R155, 0x8880, RZ ;  /* 0x000088809b097816 */ /* 0x001fca00000000ff */
[----:B------:R-:W-:-:S07]  /*67d0*/  IMAD R164, R9, R154, RZ ;  /* 0x0000009a09a47224 */ /* 0x000fce00078e02ff */
.L_x_282:
[----:B------:R-:W-:Y:S05]  /*67e0*/  BSYNC B1 ;  /* 0x0000000000017941 */ /* 0x000fea0003800000 */
.L_x_281:
[----:B------:R-:W-:Y:S01]  /*67f0*/  @!P2 IMAD R85, R85, R153, R164 ;  /* 0x000000995555a224 */ /* 0x000fe200078e02a4 */
[----:B------:R-:W-:Y:S04]  /*6800*/  BSSY B1, `(.L_x_283) ;  /* 0x0000006000017945 */ /* 0x000fe80003800000 */
[----:B------:R0:W-:Y:S01]  /*6810*/  @!P2 STG.E.U8 desc[UR36][R6.64+0x79], R85 ;  /* 0x000079550600a986 */ /* 0x0001e2000c101124 */
[----:B------:R-:W-:Y:S05]  /*6820*/  @P5 BRA `(.L_x_284) ;  /* 0x00000000000c5947 */ /* 0x000fea0003800000 */
[----:B--2---:R-:W2:Y:S02]  /*6830*/  LDG.E.U8 R155, desc[UR36][R12.64+0x78] ;  /* 0x000078240c9b7981 */ /* 0x004ea4000c1e1100 */
[----:B--2---:R-:W-:-:S05]  /*6840*/  PRMT R5, R155, 0x8880, RZ ;  /* 0x000088809b057816 */ /* 0x004fca00000000ff */
[----:B------:R-:W-:-:S07]  /*6850*/  IMAD R164, R5, R154, RZ ;  /* 0x0000009a05a47224 */ /* 0x000fce00078e02ff */
.L_x_284:
[----:B------:R-:W-:Y:S05]  /*6860*/  BSYNC B1 ;  /* 0x0000000000017941 */ /* 0x000fea0003800000 */
.L_x_283:
[----:B------:R-:W-:Y:S01]  /*6870*/  @!P5 IMAD R5, R86, R153, R164 ;  /* 0x000000995605d224 */ /* 0x000fe200078e02a4 */
[----:B------:R-:W-:Y:S01]  /*6880*/  ISETP.LT.OR P0, PT, R3, 0x7a, !P0 ;  /* 0x0000007a0300780c */ /* 0x000fe20004701670 */
[----:B------:R-:W-:Y:S03]  /*6890*/  BSSY B1, `(.L_x_285) ;  /* 0x0000006000017945 */ /* 0x000fe60003800000 */
[----:B------:R0:W-:Y:S09]  /*68a0*/  @!P5 STG.E.U8 desc[UR36][R10.64+0x78], R5 ;  /* 0x000078050a00d986 */ /* 0x0001f2000c101124 */
[----:B------:R-:W-:Y:S05]  /*68b0*/  @P0 BRA `(.L_x_286) ;  /* 0x00000000000c0947 */ /* 0x000fea0003800000 */
[----:B--2---:R-:W2:Y:S02]  /*68c0*/  LDG.E.U8 R155, desc[UR36][R12.64+0x79] ;  /* 0x000079240c9b7981 */ /* 0x004ea4000c1e1100 */
[----:B--2---:R-:W-:-:S05]  /*68d0*/  PRMT R3, R155, 0x8880, RZ ;  /* 0x000088809b037816 */ /* 0x004fca00000000ff */
[----:B------:R-:W-:-:S07]  /*68e0*/  IMAD R164, R3, R154, RZ ;  /* 0x0000009a03a47224 */ /* 0x000fce00078e02ff */
.L_x_286:
[----:B------:R-:W-:Y:S05]  /*68f0*/  BSYNC B1 ;  /* 0x0000000000017941 */ /* 0x000fea0003800000 */
.L_x_285:
[----:B------:R-:W-:Y:S01]  /*6900*/  IMAD R87, R87, R153, R164 ;  /* 0x0000009957577224 */ /* 0x000fe200078e02a4 */
[----:B------:R-:W-:Y:S06]  /*6910*/  @P0 BRA `(.L_x_287) ;  /* 0x0000001800180947 */ /* 0x000fec0003800000 */
[----:B------:R0:W-:Y:S01]  /*6920*/  STG.E.U8 desc[UR36][R10.64+0x79], R87 ;  /* 0x000079570a007986 */ /* 0x0001e2000c101124 */
[----:B------:R-:W-:Y:S05]  /*6930*/  BRA `(.L_x_287) ;  /* 0x0000001800107947 */ /* 0x000fea0003800000 */
.L_x_30:
[C---:B------:R-:W-:Y:S02]  /*6940*/  ISETP.GE.AND P2, PT, R0.reuse, 0x1, PT ;  /* 0x000000010000780c */ /* 0x040fe40003f46270 */
[----:B------:R-:W-:Y:S02]  /*6950*/  ISETP.GE.AND P0, PT, R0, 0x9, PT ;  /* 0x000000090000780c */ /* 0x000fe40003f06270 */
[C---:B------:R-:W-:Y:S02]  /*6960*/  ISETP.LT.OR P3, PT, R3.reuse, 0x1, !P2 ;  /* 0x000000010300780c */ /* 0x040fe40005761670 */
[C---:B------:R-:W-:Y:S02]  /*6970*/  ISETP.LT.OR P5, PT, R3.reuse, 0x2, !P2 ;  /* 0x000000020300780c */ /* 0x040fe400057a1670 */
[C---:B------:R-:W-:Y:S02]  /*6980*/  ISETP.LT.OR P1, PT, R3.reuse, 0x1, !P0 ;  /* 0x000000010300780c */ /* 0x040fe40004721670 */
[----:B------:R-:W-:-:S07]  /*6990*/  ISETP.LT.OR P4, PT, R3, 0x2, !P0 ;  /* 0x000000020300780c */ /* 0x000fce0004781670 */
[-C--:B------:R-:W-:Y:S02]  /*69a0*/  @!P3 IMAD R5, R88, R153.reuse, RZ ;  /* 0x000000995805b224 */ /* 0x080fe400078e02ff */
[-C--:B------:R-:W-:Y:S02]  /*69b0*/  @!P5 IMAD R89, R89, R153.reuse, RZ ;  /* 0x000000995959d224 */ /* 0x080fe400078e02ff */
[-C--:B------:R-:W-:Y:S01]  /*69c0*/  @!P1 IMAD R13, R90, R153.reuse, RZ ;  /* 0x000000995a0d9224 */ /* 0x080fe200078e02ff */
[----:B------:R0:W-:Y:S01]  /*69d0*/  @!P3 STG.E.U8 desc[UR36][R158.64], R5 ;  /* 0x000000059e00b986 */ /* 0x0001e2000c101124 */
[----:B------:R-:W-:Y:S01]  /*69e0*/  ISETP.LT.OR P3, PT, R3, 0x9, !P2 ;  /* 0x000000090300780c */ /* 0x000fe20005761670 */
[----:B------:R-:W-:Y:S02]  /*69f0*/  @!P4 IMAD R91, R91, R153, RZ ;  /* 0x000000995b5bc224 */ /* 0x000fe400078e02ff */
[----:B------:R-:W-:Y:S01]  /*6a00*/  @!P5 STG.E.U8 desc[UR36][R158.64+0x1], R89 ;  /* 0x000001599e00d986 */ /* 0x000fe2000c101124 */
[----:B------:R-:W-:-:S03]  /*6a10*/  ISETP.LT.OR P5, PT, R3, 0xa, !P2 ;  /* 0x0000000a0300780c */ /* 0x000fc600057a1670 */
[----:B------:R1:W-:Y:S01]  /*6a20*/  @!P1 STG.E.U8 desc[UR36][R8.64], R13 ;  /* 0x0000000d08009986 */ /* 0x0003e2000c101124 */
[----:B------:R-:W-:-:S03]  /*6a30*/  ISETP.LT.OR P1, PT, R3, 0x9, !P0 ;  /* 0x000000090300780c */ /* 0x000fc60004721670 */
[----:B------:R-:W-:Y:S01]  /*6a40*/  @!P4 STG.E.U8 desc[UR36][R8.64+0x1], R91 ;  /* 0x0000015b0800c986 */ /* 0x000fe2000c101124 */
[----:B------:R-:W-:Y:S01]  /*6a50*/  ISETP.LT.OR P4, PT, R3, 0xa, !P0 ;  /* 0x0000000a0300780c */ /* 0x000fe20004781670 */
[----:B------:R-:W-:-:S04]  /*6a60*/  @!P3 IMAD R15, R92, R153, RZ ;  /* 0x000000995c0fb224 */ /* 0x000fc800078e02ff */
[-C--:B------:R-:W-:Y:S01]  /*6a70*/  @!P5 IMAD R93, R93, R153.reuse, RZ ;  /* 0x000000995d5dd224 */ /* 0x080fe200078e02ff */
[----:B------:R3:W-:Y:S01]  /*6a80*/  @!P3 STG.E.U8 desc[UR36][R158.64+0x8], R15 ;  /* 0x0000080f9e00b986 */ /* 0x0007e2000c101124 */
[C---:B------:R-:W-:Y:S02]  /*6a90*/  ISETP.LT.OR P3, PT, R3.reuse, 0x11, !P2 ;  /* 0x000000110300780c */ /* 0x040fe40005761670 */
[-C--:B0-----:R-:W-:Y:S01]  /*6aa0*/  @!P1 IMAD R5, R94, R153.reuse, RZ ;  /* 0x000000995e059224 */ /* 0x081fe200078e02ff */
[----:B------:R-:W-:Y:S01]  /*6ab0*/  @!P5 STG.E.U8 desc[UR36][R158.64+0x9], R93 ;  /* 0x0000095d9e00d986 */ /* 0x000fe2000c101124 */
[----:B------:R-:W-:Y:S02]  /*6ac0*/  ISETP.LT.OR P5, PT, R3, 0x12, !P2 ;  /* 0x000000120300780c */ /* 0x000fe400057a1670 */
[----:B------:R-:W-:Y:S01]  /*6ad0*/  @!P4 IMAD R95, R95, R153, RZ ;  /* 0x000000995f5fc224 */ /* 0x000fe200078e02ff */
[----:B------:R0:W-:Y:S01]  /*6ae0*/  @!P1 STG.E.U8 desc[UR36][R8.64+0x8], R5 ;  /* 0x0000080508009986 */ /* 0x0001e2000c101124 */
[----:B------:R-:W-:-:S03]  /*6af0*/  ISETP.LT.OR P1, PT, R3, 0x11, !P0 ;  /* 0x000000110300780c */ /* 0x000fc60004721670 */
[----:B------:R-:W-:Y:S01]  /*6b00*/  @!P4 STG.E.U8 desc[UR36][R8.64+0x9], R95 ;  /* 0x0000095f0800c986 */ /* 0x000fe2000c101124 */
[----:B------:R-:W-:Y:S01]  /*6b10*/  ISETP.LT.OR P4, PT, R3, 0x12, !P0 ;  /* 0x000000120300780c */ /* 0x000fe20004781670 */
[----:B-1----:R-:W-:-:S04]  /*6b20*/  @!P3 IMAD R13, R96, R153, RZ ;  /* 0x00000099600db224 */ /* 0x002fc800078e02ff */
[-C--:B------:R-:W-:Y:S01]  /*6b30*/  @!P5 IMAD R97, R97, R153.reuse, RZ ;  /* 0x000000996161d224 */ /* 0x080fe200078e02ff */
[----:B------:R1:W-:Y:S01]  /*6b40*/  @!P3 STG.E.U8 desc[UR36][R158.64+0x10], R13 ;  /* 0x0000100d9e00b986 */ /* 0x0003e2000c101124 */
[C---:B------:R-:W-:Y:S02]  /*6b50*/  ISETP.LT.OR P3, PT, R3.reuse, 0x19, !P2 ;  /* 0x000000190300780c */ /* 0x040fe40005761670 */
[-C--:B---3--:R-:W-:Y:S01]  /*6b60*/  @!P1 IMAD R15, R98, R153.reuse, RZ ;  /* 0x00000099620f9224 */ /* 0x088fe200078e02ff */
[----:B------:R-:W-:Y:S01]  /*6b70*/  @!P5 STG.E.U8 desc[UR36][R158.64+0x11], R97 ;  /* 0x000011619e00d986 */ /* 0x000fe2000c101124 */
[----:B------:R-:W-:Y:S02]  /*6b80*/  ISETP.LT.OR P5, PT, R3, 0x1a, !P2 ;  /* 0x0000001a0300780c */ /* 0x000fe400057a1670 */
[----:B------:R-:W-:Y:S01]  /*6b90*/  @!P4 IMAD R99, R99, R153, RZ ;  /* 0x000000996363c224 */ /* 0x000fe200078e02ff */
[----:B------:R3:W-:Y:S01]  /*6ba0*/  @!P1 STG.E.U8 desc[UR36][R8.64+0x10], R15 ;  /* 0x0000100f08009986 */ /* 0x0007e2000c101124 */
[----:B------:R-:W-:-:S03]  /*6bb0*/  ISETP.LT.OR P1, PT, R3, 0x19, !P0 ;  /* 0x000000190300780c */ /* 0x000fc60004721670 */
[----:B------:R-:W-:Y:S01]  /*6bc0*/  @!P4 STG.E.U8 desc[UR36][R8.64+0x11], R99 ;  /* 0x000011630800c986 */ /* 0x000fe2000c101124 */
[----:B------:R-:W-:Y:S01]  /*6bd0*/  ISETP.LT.OR P4, PT, R3, 0x1a, !P0 ;  /* 0x0000001a0300780c */ /* 0x000fe20004781670 */
[----:B0-----:R-:W-:-:S04]  /*6be0*/  @!P3 IMAD R5, R100, R153, RZ ;  /* 0x000000996405b224 */ /* 0x001fc800078e02ff */
[-C--:B------:R-:W-:Y:S01]  /*6bf0*/  @!P5 IMAD R101, R101, R153.reuse, RZ ;  /* 0x000000996565d224 */ /* 0x080fe200078e02ff */
[----:B------:R0:W-:Y:S01]  /*6c00*/  @!P3 STG.E.U8 desc[UR36][R158.64+0x18], R5 ;  /* 0x000018059e00b986 */ /* 0x0001e2000c101124 */
[C---:B------:R-:W-:Y:S02]  /*6c10*/  ISETP.LT.OR P3, PT, R3.reuse, 0x21, !P2 ;  /* 0x000000210300780c */ /* 0x040fe40005761670 */
[-C--:B-1----:R-:W-:Y:S01]  /*6c20*/  @!P1 IMAD R13, R102, R153.reuse, RZ ;  /* 0x00000099660d9224 */ /* 0x082fe200078e02ff */
[----:B------:R-:W-:Y:S01]  /*6c30*/  @!P5 STG.E.U8 desc[UR36][R158.64+0x19], R101 ;  /* 0x000019659e00d986 */ /* 0x000fe2000c101124 */
[----:B------:R-:W-:Y:S02]  /*6c40*/  ISETP.LT.OR P5, PT, R3, 0x22, !P2 ;  /* 0x000000220300780c */ /* 0x000fe400057a1670 */
[----:B------:R-:W-:Y:S01]  /*6c50*/  @!P4 IMAD R103, R103, R153, RZ ;  /* 0x000000996767c224 */ /* 0x000fe200078e02ff */
[----:B------:R1:W-:Y:S01]  /*6c60*/  @!P1 STG.E.U8 desc[UR36][R8.64+0x18], R13 ;  /* 0x0000180d08009986 */ /* 0x0003e2000c101124 */
[----:B------:R-:W-:-:S03]  /*6c70*/  ISETP.LT.OR P1, PT, R3, 0x21, !P0 ;  /* 0x000000210300780c */ /* 0x000fc60004721670 */
[----:B------:R-:W-:Y:S01]  /*6c80*/  @!P4 STG.E.U8 desc[UR36][R8.64+0x19], R103 ;  /* 0x000019670800c986 */ /* 0x000fe2000c101124 */
[----:B------:R-:W-:Y:S01]  /*6c90*/  ISETP.LT.OR P4, PT, R3, 0x22, !P0 ;  /* 0x000000220300780c */ /* 0x000fe20004781670 */
[----:B---3--:R-:W-:-:S04]  /*6ca0*/  @!P3 IMAD R15, R104, R153, RZ ;  /* 0x00000099680fb224 */ /* 0x008fc800078e02ff */
        /* <DEDUP_REMOVED lines=128> */
[----:B------:R-:W-:-:S02]  /*74b0*/  ISETP.GE.AND P1, PT, R0, 0x81, PT ;  /* 0x000000810000780c */ /* 0x000fc40003f26270 */
[C---:B------:R-:W-:Y:S01]  /*74c0*/  ISETP.LT.OR P5, PT, R3.reuse, 0x79, !P0 ;  /* 0x000000790300780c */ /* 0x040fe200047a1670 */
[----:B------:R-:W-:Y:S01]  /*74d0*/  @!P4 STG.E.U8 desc[UR36][R8.64+0x71], R147 ;  /* 0x000071930800c986 */ /* 0x000fe2000c101124 */
[C---:B------:R-:W-:Y:S01]  /*74e0*/  ISETP.LT.OR P0, PT, R3.reuse, 0x7a, !P0 ;  /* 0x0000007a0300780c */ /* 0x040fe20004701670 */
[----:B0-----:R-:W-:Y:S01]  /*74f0*/  @!P3 IMAD R5, R148, R153, RZ ;  /* 0x000000999405b224 */ /* 0x001fe200078e02ff */
[----:B------:R-:W-:-:S03]  /*7500*/  ISETP.LT.OR P4, PT, R3, 0x1, !P1 ;  /* 0x000000010300780c */ /* 0x000fc60004f81670 */
[----:B------:R-:W-:Y:S01]  /*7510*/  @!P2 IMAD R149, R149, R153, RZ ;  /* 0x000000999595a224 */ /* 0x000fe200078e02ff */
[----:B------:R0:W-:Y:S01]  /*7520*/  @!P3 STG.E.U8 desc[UR36][R158.64+0x78], R5 ;  /* 0x000078059e00b986 */ /* 0x0001e2000c101124 */
[----:B------:R-:W-:-:S03]  /*7530*/  ISETP.LT.OR P3, PT, R3, 0x2, !P1 ;  /* 0x000000020300780c */ /* 0x000fc60004f61670 */
[----:B------:R-:W-:Y:S01]  /*7540*/  @!P2 STG.E.U8 desc[UR36][R158.64+0x79], R149 ;  /* 0x000079959e00a986 */ /* 0x000fe2000c101124 */
[-C--:B-1----:R-:W-:Y:S01]  /*7550*/  @!P5 IMAD R13, R150, R153.reuse, RZ ;  /* 0x00000099960dd224 */ /* 0x082fe200078e02ff */
[----:B------:R-:W-:Y:S01]  /*7560*/  ISETP.GE.AND P2, PT, R0, 0x89, PT ;  /* 0x000000890000780c */ /* 0x000fe20003f46270 */
[-C--:B------:R-:W-:Y:S02]  /*7570*/  @!P0 IMAD R151, R151, R153.reuse, RZ ;  /* 0x0000009997978224 */ /* 0x080fe400078e02ff */
[----:B---3--:R-:W-:Y:S01]  /*7580*/  @!P4 IMAD R15, R24, R153, RZ ;  /* 0x00000099180fc224 */ /* 0x008fe200078e02ff */
[----:B------:R1:W-:Y:S01]  /*7590*/  @!P5 STG.E.U8 desc[UR36][R8.64+0x78], R13 ;  /* 0x0000780d0800d986 */ /* 0x0003e2000c101124 */
[----:B------:R-:W-:-:S03]  /*75a0*/  ISETP.LT.OR P5, PT, R3, 0x1, !P2 ;  /* 0x000000010300780c */ /* 0x000fc600057a1670 */
[----:B------:R-:W-:Y:S01]  /*75b0*/  @!P3 IMAD R25, R25, R153, RZ ;  /* 0x000000991919b224 */ /* 0x000fe200078e02ff */
[----:B------:R-:W-:Y:S01]  /*75c0*/  @!P0 STG.E.U8 desc[UR36][R8.64+0x79], R151 ;  /* 0x0000799708008986 */ /* 0x000fe2000c101124 */
[----:B------:R-:W-:-:S03]  /*75d0*/  ISETP.LT.OR P0, PT, R3, 0x2, !P2 ;  /* 0x000000020300780c */ /* 0x000fc60005701670 */
[----:B------:R-:W-:Y:S01]  /*75e0*/  @!P4 STG.E.U8 desc[UR36][R6.64], R15 ;  /* 0x0000000f0600c986 */ /* 0x000fe2000c101124 */
        /* <DEDUP_REMOVED lines=19> */
[-C--:B------:R-:W-:Y:S01]  /*7720*/  @!P4 IMAD R9, R32, R153.reuse, RZ ;  /* 0x000000992009c224 */ /* 0x080fe200078e02ff */
        /* <DEDUP_REMOVED lines=127> */
[----:B-1----:R-:W-:-:S04]  /*7f20*/  @!P5 IMAD R13, R74, R153, RZ ;  /* 0x000000994a0dd224 */ /* 0x002fc800078e02ff */
        /* <DEDUP_REMOVED lines=12> */
[----:B------:R-:W-:-:S04]  /*7ff0*/  @!P0 IMAD R9, R78, R153, RZ ;  /* 0x000000994e098224 */ /* 0x000fc800078e02ff */
[-C--:B------:R-:W-:Y:S01]  /*8000*/  @!P4 IMAD R79, R79, R153.reuse, RZ ;  /* 0x000000994f4fc224 */ /* 0x080fe200078e02ff */
[----:B------:R1:W-:Y:S01]  /*8010*/  @!P0 STG.E.U8 desc[UR36][R10.64+0x68], R9 ;  /* 0x000068090a008986 */ /* 0x0003e2000c101124 */
[----:B------:R-:W-:Y:S02]  /*8020*/  ISETP.LT.OR P0, PT, R3, 0x71, !P2 ;  /* 0x000000710300780c */ /* 0x000fe40005701670 */
[----:B------:R-:W-:Y:S01]  /*8030*/  @!P3 IMAD R81, R81, R153, RZ ;  /* 0x000000995151b224 */ /* 0x000fe200078e02ff */
[----:B------:R3:W-:Y:S01]  /*8040*/  @!P4 STG.E.U8 desc[UR36][R10.64+0x69], R79 ;  /* 0x0000694f0a00c986 */ /* 0x0007e2000c101124 */
[----:B------:R-:W-:-:S03]  /*8050*/  ISETP.LT.OR P4, PT, R3, 0x72, !P2 ;  /* 0x000000720300780c */ /* 0x000fc60005781670 */
[----:B------:R3:W-:Y:S01]  /*8060*/  @!P3 STG.E.U8 desc[UR36][R6.64+0x71], R81 ;  /* 0x000071510600b986 */ /* 0x0007e2000c101124 */
[C---:B------:R-:W-:Y:S02]  /*8070*/  ISETP.LT.OR P3, PT, R3.reuse, 0x79, !P1 ;  /* 0x000000790300780c */ /* 0x040fe40004f61670 */
[C---:B------:R-:W-:Y:S01]  /*8080*/  ISETP.LT.OR P1, PT, R3.reuse, 0x7a, !P1 ;  /* 0x0000007a0300780c */ /* 0x040fe20004f21670 */
[----:B------:R3:W-:Y:S01]  /*8090*/  @!P5 STG.E.U8 desc[UR36][R6.64+0x70], R13 ;  /* 0x0000700d0600d986 */ /* 0x0007e2000c101124 */
[C---:B------:R-:W-:Y:S02]  /*80a0*/  ISETP.LT.OR P5, PT, R3.reuse, 0x79, !P2 ;  /* 0x000000790300780c */ /* 0x040fe400057a1670 */
[----:B------:R-:W-:Y:S01]  /*80b0*/  ISETP.LT.OR P2, PT, R3, 0x7a, !P2 ;  /* 0x0000007a0300780c */ /* 0x000fe20005741670 */
[-C--:B------:R-:W-:Y:S02]  /*80c0*/  @!P0 IMAD R3, R82, R153.reuse, RZ ;  /* 0x0000009952038224 */ /* 0x080fe400078e02ff */
[----:B------:R-:W-:-:S03]  /*80d0*/  @!P4 IMAD R83, R83, R153, RZ ;  /* 0x000000995353c224 */ /* 0x000fc600078e02ff */
[----:B------:R3:W-:Y:S01]  /*80e0*/  @!P0 STG.E.U8 desc[UR36][R10.64+0x70], R3 ;  /* 0x000070030a008986 */ /* 0x0007e2000c101124 */
[-C--:B0-----:R-:W-:Y:S02]  /*80f0*/  @!P3 IMAD R5, R84, R153.reuse, RZ ;  /* 0x000000995405b224 */ /* 0x081fe400078e02ff */
[-C--:B------:R-:W-:Y:S01]  /*8100*/  @!P1 IMAD R85, R85, R153.reuse, RZ ;  /* 0x0000009955559224 */ /* 0x080fe200078e02ff */
[----:B------:R3:W-:Y:S01]  /*8110*/  @!P4 STG.E.U8 desc[UR36][R10.64+0x71], R83 ;  /* 0x000071530a00c986 */ /* 0x0007e2000c101124 */
[-C--:B-1----:R-:W-:Y:S02]  /*8120*/  @!P5 IMAD R9, R86, R153.reuse, RZ ;  /* 0x000000995609d224 */ /* 0x082fe400078e02ff */
[----:B------:R-:W-:Y:S01]  /*8130*/  @!P2 IMAD R87, R87, R153, RZ ;  /* 0x000000995757a224 */ /* 0x000fe200078e02ff */
[----:B------:R3:W-:Y:S04]  /*8140*/  @!P3 STG.E.U8 desc[UR36][R6.64+0x78], R5 ;  /* 0x000078050600b986 */ /* 0x0007e8000c101124 */
[----:B------:R3:W-:Y:S04]  /*8150*/  @!P1 STG.E.U8 desc[UR36][R6.64+0x79], R85 ;  /* 0x0000795506009986 */ /* 0x0007e8000c101124 */
[----:B------:R3:W-:Y:S04]  /*8160*/  @!P5 STG.E.U8 desc[UR36][R10.64+0x78], R9 ;  /* 0x000078090a00d986 */ /* 0x0007e8000c101124 */
[----:B------:R3:W-:Y:S02]  /*8170*/  @!P2 STG.E.U8 desc[UR36][R10.64+0x79], R87 ;  /* 0x000079570a00a986 */ /* 0x0007e4000c101124 */
.L_x_287:
[----:B------:R-:W-:Y:S05]  /*8180*/  BSYNC B0 ;  /* 0x0000000000007941 */ /* 0x000fea0003800000 */
.L_x_29:
[----:B------:R-:W-:Y:S01]  /*8190*/  ULDC UR4, c[0x0][0xc] ;  /* 0x0000030000047ab9 */ /* 0x000fe20000000800 */
[----:B------:R-:W-:Y:S01]  /*81a0*/  ULDC UR5, c[0x0][0x10] ;  /* 0x0000040000057ab9 */ /* 0x000fe20000000800 */
[----:B---3--:R-:W3:Y:S01]  /*81b0*/  LDC R3, c[0x0][0x14] ;  /* 0x00000500ff037b82 */ /* 0x008ee20000000800 */
[----:B------:R-:W-:Y:S01]  /*81c0*/  UIMAD.WIDE.U32 UR4, UR4, UR5, URZ ;  /* 0x00000005040472a5 */ /* 0x000fe2000f8e003f */
[----:B------:R-:W-:Y:S01]  /*81d0*/  PRMT R0, RZ, 0x7610, R0 ;  /* 0x00007610ff007816 */ /* 0x000fe20000000000 */
[----:B------:R-:W-:Y:S02]  /*81e0*/  IMAD.MOV.U32 R23, RZ, RZ, -0x1 ;  /* 0xffffffffff177424 */ /* 0x000fe400078e00ff */
[----:B------:R-:W-:Y:S02]  /*81f0*/  IMAD.MOV.U32 R22, RZ, RZ, -0x1 ;  /* 0xffffffffff167424 */ /* 0x000fe400078e00ff */
[----:B---3--:R-:W-:-:S04]  /*8200*/  IMAD.WIDE.U32 R16, R3, UR4, R16 ;  /* 0x0000000403107c25 */ /* 0x008fc8000f8e0010 */
[----:B------:R-:W-:Y:S01]  /*8210*/  IMAD R3, R3, UR5, RZ ;  /* 0x0000000503037c24 */ /* 0x000fe2000f8e02ff */
[----:B------:R-:W-:Y:S02]  /*8220*/  ULDC.64 UR4, c[0x0][0x650] ;  /* 0x0001940000047ab9 */ /* 0x000fe40000000a00 */
[----:B------:R-:W-:Y:S01]  /*8230*/  ISETP.GE.U32.AND P0, PT, R16, UR4, PT ;  /* 0x0000000410007c0c */ /* 0x000fe2000bf06070 */
[----:B------:R-:W-:-:S05]  /*8240*/  IMAD.IADD R17, R17, 0x1, R3 ;  /* 0x0000000111117824 */ /* 0x000fca00078e0203 */
[----:B------:R-:W-:-:S13]  /*8250*/  ISETP.GE.U32.AND.EX P0, PT, R17, UR5, PT, P0 ;  /* 0x0000000511007c0c */ /* 0x000fda000bf06100 */
[----:B------:R-:W-:Y:S05]  /*8260*/  @P0 BRA `(.L_x_288) ;  /* 0x0000000400640947 */ /* 0x000fea0003800000 */
[----:B------:R-:W3:Y:S01]  /*8270*/  S2R R12, SR_CTAID.X ;  /* 0x00000000000c7919 */ /* 0x000ee20000002500 */
[----:B0-----:R-:W0:Y:S01]  /*8280*/  LDC.64 R10, c[0x0][0x628] ;  /* 0x00018a00ff0a7b82 */ /* 0x001e220000000a00 */
[----:B------:R-:W-:Y:S01]  /*8290*/  ULDC UR4, c[0x0][0x150] ;  /* 0x0000540000047ab9 */ /* 0x000fe20000000800 */
[----:B------:R-:W-:Y:S01]  /*82a0*/  IMAD.MOV.U32 R8, RZ, RZ, R16 ;  /* 0x000000ffff087224 */ /* 0x000fe200078e0010 */
[----:B------:R-:W0:Y:S01]  /*82b0*/  S2R R23, SR_CTAID.Y ;  /* 0x0000000000177919 */ /* 0x000e220000002600 */
[----:B------:R-:W-:-:S04]  /*82c0*/  IMAD.MOV.U32 R9, RZ, RZ, R17 ;  /* 0x000000ffff097224 */ /* 0x000fc800078e0011 */
[----:B------:R-:W1:Y:S08]  /*82d0*/  LDC R21, c[0x0][0x144] ;  /* 0x00005100ff157b82 */ /* 0x000e700000000800 */
[----:B------:R-:W1:Y:S08]  /*82e0*/  LDC R0, c[0x0][0x630] ;  /* 0x00018c00ff007b82 */ /* 0x000e700000000800 */
[----:B------:R-:W1:Y:S01]  /*82f0*/  LDC.64 R14, c[0x0][0x620] ;  /* 0x00018800ff0e7b82 */ /* 0x000e620000000a00 */
[----:B0-----:R-:W-:-:S04]  /*8300*/  ISETP.NE.U32.AND P0, PT, R10, RZ, PT ;  /* 0x000000ff0a00720c */ /* 0x001fc80003f05070 */
[----:B------:R-:W-:Y:S02]  /*8310*/  ISETP.NE.AND.EX P0, PT, R11, RZ, PT, P0 ;  /* 0x000000ff0b00720c */ /* 0x000fe40003f05300 */
[----:B---3--:R-:W-:-:S05]  /*8320*/  I2FP.F32.U32 R3, R12 ;  /* 0x0000000c00037245 */ /* 0x008fca0000201000 */
[----:B------:R-:W-:-:S04]  /*8330*/  FMUL R3, R3, UR4 ;  /* 0x0000000403037c20 */ /* 0x000fc80008400000 */
[----:B------:R0:W3:Y:S02]  /*8340*/  F2I.U32.TRUNC.NTZ R20, R3 ;  /* 0x0000000300147305 */ /* 0x0000e4000020f000 */
[----:B------:R-:W-:Y:S05]  /*8350*/  @!P0 BRA `(.L_x_289) ;  /* 0x0000000000288947 */ /* 0x000fea0003800000 */
[----:B0-----:R-:W0:Y:S02]  /*8360*/  LDC R3, c[0x0][0x634] ;  /* 0x00018d00ff037b82 */ /* 0x001e240000000800 */
[----:B0-----:R-:W-:-:S05]  /*8370*/  IADD3 R3, P0, R16, R3, RZ ;  /* 0x0000000310037210 */ /* 0x001fca0007f1e0ff */
[----:B------:R-:W-:-:S04]  /*8380*/  IMAD.X R13, RZ, RZ, R17, P0 ;  /* 0x000000ffff0d7224 */ /* 0x000fc800000e0611 */
[----:B------:R-:W-:-:S04]  /*8390*/  IMAD.WIDE.U32 R4, R13, R10, RZ ;  /* 0x0000000a0d047225 */ /* 0x000fc800078e00ff */
[----:B-1----:R-:W-:-:S04]  /*83a0*/  IMAD.WIDE.U32 R6, P0, R3, R11, R4 ;  /* 0x0000000b03067225 */ /* 0x002fc80007800004 */
[----:B------:R-:W-:-:S04]  /*83b0*/  IMAD.WIDE.U32 R4, R3, R10, RZ ;  /* 0x0000000a03047225 */ /* 0x000fc800078e00ff */
[----:B------:R-:W-:Y:S01]  /*83c0*/  IMAD.X R9, RZ, RZ, RZ, P0 ;  /* 0x000000ffff097224 */ /* 0x000fe200000e06ff */
[----:B------:R-:W-:Y:S01]  /*83d0*/  IADD3 RZ, P0, R5, R6, RZ ;  /* 0x0000000605ff7210 */ /* 0x000fe20007f1e0ff */
[----:B------:R-:W-:-:S04]  /*83e0*/  IMAD.MOV.U32 R8, RZ, RZ, R7 ;  /* 0x000000ffff087224 */ /* 0x000fc800078e0007 */
[----:B------:R-:W-:-:S08]  /*83f0*/  IMAD.WIDE.U32.X R8, R13, R11, R8, P0 ;  /* 0x0000000b0d087225 */ /* 0x000fd000000e0408 */
.L_x_289:
[----:B------:R-:W2:Y:S01]  /*8400*/  LDC.64 R26, c[0x0][0x640] ;  /* 0x00019000ff1a7b82 */ /* 0x000ea20000000a00 */
[-CC-:B-1----:R-:W-:Y:S01]  /*8410*/  SHF.R.U64 R22, R8, R0.reuse, R9.reuse ;  /* 0x0000000008167219 */ /* 0x182fe20000001209 */
[----:B---3--:R-:W-:Y:S01]  /*8420*/  IMAD.MOV R20, RZ, RZ, -R20 ;  /* 0x000000ffff147224 */ /* 0x008fe200078e0a14 */
[----:B------:R-:W-:Y:S01]  /*8430*/  SHF.R.U32.HI R0, RZ, R0, R9 ;  /* 0x00000000ff007219 */ /* 0x000fe20000011609 */
[----:B------:R-:W-:Y:S01]  /*8440*/  ULDC UR4, c[0x0][0x154] ;  /* 0x0000550000047ab9 */ /* 0x000fe20000000800 */
[----:B0-----:R-:W-:Y:S01]  /*8450*/  IADD3 R3, P0, RZ, -R22, RZ ;  /* 0x80000016ff037210 */ /* 0x001fe20007f1e0ff */
[----:B------:R-:W-:Y:S02]  /*8460*/  IMAD R21, R21, R20, R12 ;  /* 0x0000001415157224 */ /* 0x000fe400078e020c */
[----:B------:R-:W0:Y:S01]  /*8470*/  LDC R6, c[0x0][0x618] ;  /* 0x00018600ff067b82 */ /* 0x000e220000000800 */
[----:B------:R-:W-:Y:S02]  /*8480*/  IMAD.MOV.U32 R7, RZ, RZ, 0x1 ;  /* 0x00000001ff077424 */ /* 0x000fe400078e00ff */
[----:B------:R-:W-:-:S04]  /*8490*/  IMAD.X R5, RZ, RZ, ~R0, P0 ;  /* 0x000000ffff057224 */ /* 0x000fc800000e0e00 */
[-C--:B------:R-:W-:Y:S01]  /*84a0*/  IMAD R0, R5, R14.reuse, RZ ;  /* 0x0000000e05007224 */ /* 0x080fe200078e02ff */
[----:B------:R-:W1:Y:S01]  /*84b0*/  LDC R8, c[0x0][0x608] ;  /* 0x00018200ff087b82 */ /* 0x000e620000000800 */
[----:B------:R-:W-:-:S04]  /*84c0*/  IMAD.WIDE.U32 R4, R3, R14, R16 ;  /* 0x0000000e03047225 */ /* 0x000fc800078e0010 */
[----:B------:R-:W-:Y:S01]  /*84d0*/  IMAD R3, R3, R15, R0 ;  /* 0x0000000f03037224 */ /* 0x000fe200078e0200 */
[----:B------:R-:W-:Y:S02]  /*84e0*/  I2FP.F32.U32 R0, R23 ;  /* 0x0000001700007245 */ /* 0x000fe40000201000 */
[----:B------:R-:W3:Y:S01]  /*84f0*/  LDC R24, c[0x0][0x658] ;  /* 0x00019600ff187b82 */ /* 0x000ee20000000800 */
[----:B------:R-:W-:Y:S01]  /*8500*/  IMAD.IADD R3, R5, 0x1, R3 ;  /* 0x0000000105037824 */ /* 0x000fe200078e0203 */
[----:B--2---:R-:W-:Y:S01]  /*8510*/  ISETP.NE.U32.AND P0, PT, R26, RZ, PT ;  /* 0x000000ff1a00720c */ /* 0x004fe20003f05070 */
[----:B------:R-:W-:Y:S01]  /*8520*/  FMUL R0, R0, UR4 ;  /* 0x0000000400007c20 */ /* 0x000fe20008400000 */
[----:B------:R-:W-:Y:S02]  /*8530*/  IMAD.MOV.U32 R5, RZ, RZ, -0x1 ;  /* 0xffffffffff057424 */ /* 0x000fe400078e00ff */
[----:B------:R-:W-:Y:S01]  /*8540*/  ISETP.NE.AND.EX P0, PT, R27, RZ, PT, P0 ;  /* 0x000000ff1b00720c */ /* 0x000fe20003f05300 */
[----:B------:R2:W2:Y:S01]  /*8550*/  F2I.U32.TRUNC.NTZ R13, R0 ;  /* 0x00000000000d7305 */ /* 0x0004a2000020f000 */
[----:B------:R-:W2:Y:S01]  /*8560*/  LDC R20, c[0x0][0x148] ;  /* 0x00005200ff147b82 */ /* 0x000ea20000000800 */
[----:B0-----:R-:W-:-:S02]  /*8570*/  SHF.R.U64 R12, R4, R6, R3 ;  /* 0x00000006040c7219 */ /* 0x001fc40000001203 */
[----:B------:R-:W-:-:S05]  /*8580*/  SHF.R.U32.HI R3, RZ, R6, R3 ;  /* 0x00000006ff037219 */ /* 0x000fca0000011603 */
[----:B------:R-:W0:Y:S01]  /*8590*/  LDC R15, c[0x0][0x600] ;  /* 0x00018000ff0f7b82 */ /* 0x000e220000000800 */
[-CC-:B-1----:R-:W-:Y:S02]  /*85a0*/  SHF.R.U64 R10, R12, R8.reuse, R3.reuse ;  /* 0x000000080c0a7219 */ /* 0x182fe40000001203 */
[----:B------:R-:W-:-:S05]  /*85b0*/  SHF.R.U32.HI R3, RZ, R8, R3 ;  /* 0x00000008ff037219 */ /* 0x000fca0000011603 */
[----:B------:R-:W1:Y:S01]  /*85c0*/  LDC R28, c[0x0][0x648] ;  /* 0x00019200ff1c7b82 */ /* 0x000e620000000800 */
[-C--:B---3--:R-:W-:Y:S02]  /*85d0*/  SHF.L.U32 R4, R5, R24.reuse, RZ ;  /* 0x0000001805047219 */ /* 0x088fe400000006ff */
[--C-:B------:R-:W-:Y:S02]  /*85e0*/  SHF.R.U64 R14, R10, R24, R3.reuse ;  /* 0x000000180a0e7219 */ /* 0x100fe40000001203 */
[----:B------:R-:W-:Y:S02]  /*85f0*/  LOP3.LUT R25, RZ, R4, RZ, 0x33, !PT ;  /* 0x00000004ff197212 */ /* 0x000fe400078e33ff */
[-C--:B------:R-:W-:Y:S01]  /*8600*/  SHF.R.U32.HI R5, RZ, R24.reuse, R3 ;  /* 0x00000018ff057219 */ /* 0x080fe20000011603 */
[----:B------:R-:W3:Y:S01]  /*8610*/  LDC R29, c[0x0][0x638] ;  /* 0x00018e00ff1d7b82 */ /* 0x000ee20000000800 */
[----:B------:R-:W-:Y:S01]  /*8620*/  SHF.L.U32 R152, R7, R24, RZ ;  /* 0x0000001807987219 */ /* 0x000fe200000006ff */
[----:B------:R-:W-:-:S06]  /*8630*/  IMAD.MOV.U32 R4, RZ, RZ, R14 ;  /* 0x000000ffff047224 */ /* 0x000fcc00078e000e */
[----:B------:R-:W0:Y:S01]  /*8640*/  LDC R30, c[0x0][0x610] ;  /* 0x00018400ff1e7b82 */ /* 0x000e220000000800 */
[----:B------:R-:W-:Y:S05]  /*8650*/  @!P0 BRA `(.L_x_290) ;  /* 0x0000000000288947 */ /* 0x000fea0003800000 */
[----:B------:R-:W4:Y:S02]  /*8660*/  LDC R3, c[0x0][0x64c] ;  /* 0x00019300ff037b82 */ /* 0x000f240000000800 */
[----:B----4-:R-:W-:-:S05]  /*8670*/  IADD3 R3, P0, R14, R3, RZ ;  /* 0x000000030e037210 */ /* 0x010fca0007f1e0ff */
        /* <DEDUP_REMOVED lines=8> */
.L_x_290:
[----:B------:R-:W-:Y:S01]  /*8700*/  ISETP.NE.AND P0, PT, R2, 0x1, PT ;  /* 0x000000010200780c */ /* 0x000fe20003f05270 */
[----:B0-----:R-:W-:Y:S01]  /*8710*/  VIADD R7, R15, 0xffffffff ;  /* 0xffffffff0f077836 */ /* 0x001fe20000000000 */
[----:B-12---:R-:W-:Y:S01]  /*8720*/  SHF.R.U64 R0, R4, R28, R5 ;  /* 0x0000001c04007219 */ /* 0x006fe20000001205 */
[----:B------:R-:W-:Y:S01]  /*8730*/  IMAD.MOV R13, RZ, RZ, -R13 ;  /* 0x000000ffff0d7224 */ /* 0x000fe200078e0a0d */
[----:B------:R-:W-:Y:S01]  /*8740*/  LOP3.LUT R5, R10, R25, RZ, 0xc0, !PT ;  /* 0x000000190a057212 */ /* 0x000fe200078ec0ff */
[----:B------:R-:W-:Y:S02]  /*8750*/  IMAD.MOV.U32 R4, RZ, RZ, 0x1 ;  /* 0x00000001ff047424 */ /* 0x000fe400078e00ff */
[----:B------:R-:W-:Y:S02]  /*8760*/  IMAD.MOV R3, RZ, RZ, -R0 ;  /* 0x000000ffff037224 */ /* 0x000fe400078e0a00 */
[----:B------:R-:W-:Y:S01]  /*8770*/  IMAD R152, R152, R0, R5 ;  /* 0x0000000098987224 */ /* 0x000fe200078e0205 */
[----:B------:R-:W-:Y:S01]  /*8780*/  LOP3.LUT R5, R12, R7, RZ, 0xc0, !PT ;  /* 0x000000070c057212 */ /* 0x000fe200078ec0ff */
[----:B---3--:R-:W-:-:S02]  /*8790*/  IMAD R0, R3, R29, R14 ;  /* 0x0000001d03007224 */ /* 0x008fc400078e020e */
[----:B------:R-:W-:Y:S02]  /*87a0*/  @P0 IMAD R21, R20, R13, R23 ;  /* 0x0000000d14150224 */ /* 0x000fe400078e0217 */
[----:B------:R-:W-:Y:S01]  /*87b0*/  IMAD R3, R0, R15, R5 ;  /* 0x0000000f00037224 */ /* 0x000fe200078e0205 */
[----:B------:R-:W-:Y:S01]  /*87c0*/  PRMT R0, R4, 0x7610, R0 ;  /* 0x0000761004007816 */ /* 0x000fe20000000000 */
[----:B------:R-:W-:-:S05]  /*87d0*/  IMAD R152, R152, R30, R21 ;  /* 0x0000001e98987224 */ /* 0x000fca00078e0215 */
[----:B------:R-:W-:Y:S02]  /*87e0*/  SEL R23, R3, R152, !P0 ;  /* 0x0000009803177207 */ /* 0x000fe40004000000 */
[----:B------:R-:W-:-:S07]  /*87f0*/  SEL R152, R152, R3, !P0 ;  /* 0x0000000398987207 */ /* 0x000fce0004000000 */
.L_x_288:
[----:B------:R-:W-:-:S13]  /*8800*/  LOP3.LUT P0, RZ, R0, 0xff, RZ, 0xc0, !PT ;  /* 0x000000ff00ff7812 */ /* 0x000fda000780c0ff */
[----:B------:R-:W-:Y:S05]  /*8810*/  @P0 BRA `(.L_x_291) ;  /* 0xffffff8400f80947 */ /* 0x000fea000383ffff */
[----:B------:R-:W-:Y:S05]  /*8820*/  EXIT ;  /* 0x000000000000794d */ /* 0x000fea0003800000 */
.L_x_4:
[----:B0-----:R-:W-:Y:S01]  /*8830*/  ULDC.64 UR4, c[0x0][0x650] ;  /* 0x0001940000047ab9 */ /* 0x001fe20000000a00 */
        /* <DEDUP_REMOVED lines=25> */
.L_x_293:
[--C-:B------:R-:W-:Y:S01]  /*89d0*/  SHF.R.U64 R12, R10, R14, R11.reuse ;  /* 0x0000000e0a0c7219 */ /* 0x100fe2000000120b */
[----:B------:R-:W0:Y:S01]  /*89e0*/  LDC R22, c[0x0][0x618] ;  /* 0x00018600ff167b82 */ /* 0x000e220000000800 */
[----:B------:R-:W-:Y:S01]  /*89f0*/  I2FP.F32.U32 R6, R4 ;  /* 0x0000000400067245 */ /* 0x000fe20000201000 */
[----:B------:R-:W-:Y:S01]  /*8a00*/  ULDC UR4, c[0x0][0x150] ;  /* 0x0000540000047ab9 */ /* 0x000fe20000000800 */
[----:B------:R-:W-:Y:S02]  /*8a10*/  SHF.R.U32.HI R5, RZ, R14, R11 ;  /* 0x0000000eff057219 */ /* 0x000fe4000001160b */
[----:B------:R-:W-:Y:S01]  /*8a20*/  IADD3 R9, P0, RZ, -R12, RZ ;  /* 0x8000000cff097210 */ /* 0x000fe20007f1e0ff */
[----:B------:R-:W-:Y:S01]  /*8a30*/  FMUL R11, R6, UR4 ;  /* 0x00000004060b7c20 */ /* 0x000fe20008400000 */
[----:B------:R-:W-:Y:S01]  /*8a40*/  ULDC UR4, c[0x0][0x154] ;  /* 0x0000550000047ab9 */ /* 0x000fe20000000800 */
[----:B------:R-:W1:Y:S02]  /*8a50*/  LDC.64 R24, c[0x0][0x640] ;  /* 0x00019000ff187b82 */ /* 0x000e640000000a00 */
[----:B------:R-:W-:-:S02]  /*8a60*/  IMAD.X R5, RZ, RZ, ~R5, P0 ;  /* 0x000000ffff057224 */ /* 0x000fc400000e0e05 */
[----:B------:R-:W2:Y:S01]  /*8a70*/  F2I.U32.TRUNC.NTZ R11, R11 ;  /* 0x0000000b000b7305 */ /* 0x000ea2000020f000 */
[----:B------:R-:W-:-:S03]  /*8a80*/  IMAD.WIDE.U32 R6, R9, R20, R16 ;  /* 0x0000001409067225 */ /* 0x000fc600078e0010 */
[----:B------:R-:W3:Y:S01]  /*8a90*/  LDC R13, c[0x0][0x144] ;  /* 0x00005100ff0d7b82 */ /* 0x000ee20000000800 */
[----:B------:R-:W-:-:S04]  /*8aa0*/  IMAD R8, R5, R20, RZ ;  /* 0x0000001405087224 */ /* 0x000fc800078e02ff */
[----:B------:R-:W-:Y:S02]  /*8ab0*/  IMAD R5, R9, R21, R8 ;  /* 0x0000001509057224 */ /* 0x000fe400078e0208 */
[----:B------:R-:W-:Y:S01]  /*8ac0*/  IMAD.MOV.U32 R8, RZ, RZ, -0x1 ;  /* 0xffffffffff087424 */ /* 0x000fe200078e00ff */
[----:B------:R-:W4:Y:S01]  /*8ad0*/  LDC R14, c[0x0][0x608] ;  /* 0x00018200ff0e7b82 */ /* 0x000f220000000800 */
[----:B------:R-:W-:Y:S01]  /*8ae0*/  IMAD.IADD R5, R7, 0x1, R5 ;  /* 0x0000000107057824 */ /* 0x000fe200078e0205 */
[----:B------:R-:W-:-:S04]  /*8af0*/  I2FP.F32.U32 R7, R3 ;  /* 0x0000000300077245 */ /* 0x000fc80000201000 */
[-C--:B0-----:R-:W-:Y:S01]  /*8b00*/  SHF.R.U64 R10, R6, R22.reuse, R5 ;  /* 0x00000016060a7219 */ /* 0x081fe20000001205 */
[----:B--2---:R-:W-:Y:S01]  /*8b10*/  IMAD.MOV R6, RZ, RZ, -R11 ;  /* 0x000000ffff067224 */ /* 0x004fe200078e0a0b */
[----:B------:R-:W0:Y:S01]  /*8b20*/  LDC R9, c[0x0][0x658] ;  /* 0x00019600ff097b82 */ /* 0x000e220000000800 */
[----:B-1----:R-:W-:Y:S01]  /*8b30*/  ISETP.NE.U32.AND P0, PT, R24, RZ, PT ;  /* 0x000000ff1800720c */ /* 0x002fe20003f05070 */
[----:B------:R-:W-:Y:S01]  /*8b40*/  FMUL R7, R7, UR4 ;  /* 0x0000000407077c20 */ /* 0x000fe20008400000 */
[----:B------:R-:W-:Y:S02]  /*8b50*/  SHF.R.U32.HI R5, RZ, R22, R5 ;  /* 0x00000016ff057219 */ /* 0x000fe40000011605 */
[----:B------:R-:W-:-:S03]  /*8b60*/  ISETP.NE.AND.EX P0, PT, R25, RZ, PT, P0 ;  /* 0x000000ff1900720c */ /* 0x000fc60003f05300 */
[----:B------:R-:W1:Y:S01]  /*8b70*/  LDC R20, c[0x0][0x148] ;  /* 0x00005200ff147b82 */ /* 0x000e620000000800 */
[----:B---3--:R-:W-:Y:S02]  /*8b80*/  IMAD R23, R13, R6, R4 ;  /* 0x000000060d177224 */ /* 0x008fe400078e0204 */
[----:B------:R-:W-:-:S05]  /*8b90*/  IMAD.MOV.U32 R6, RZ, RZ, 0x1 ;  /* 0x00000001ff067424 */ /* 0x000fca00078e00ff */
[----:B------:R-:W2:Y:S01]  /*8ba0*/  LDC R21, c[0x0][0x600] ;  /* 0x00018000ff157b82 */ /* 0x000ea20000000800 */
[-CC-:B----4-:R-:W-:Y:S02]  /*8bb0*/  SHF.R.U64 R13, R10, R14.reuse, R5.reuse ;  /* 0x0000000e0a0d7219 */ /* 0x190fe40000001205 */
[----:B------:R-:W-:Y:S02]  /*8bc0*/  SHF.R.U32.HI R4, RZ, R14, R5 ;  /* 0x0000000eff047219 */ /* 0x000fe40000011605 */
[----:B------:R3:W4:Y:S03]  /*8bd0*/  F2I.U32.TRUNC.NTZ R14, R7 ;  /* 0x00000007000e7305 */ /* 0x000726000020f000 */
[----:B------:R-:W1:Y:S01]  /*8be0*/  LDC R26, c[0x0][0x648] ;  /* 0x00019200ff1a7b82 */ /* 0x000e620000000800 */
[-C--:B0-----:R-:W-:Y:S02]  /*8bf0*/  SHF.R.U64 R15, R13, R9.reuse, R4 ;  /* 0x000000090d0f7219 */ /* 0x081fe40000001204 */
[----:B------:R-:W-:-:S02]  /*8c00*/  SHF.L.U32 R8, R8, R9, RZ ;  /* 0x0000000908087219 */ /* 0x000fc400000006ff */
[-C--:B------:R-:W-:Y:S01]  /*8c10*/  SHF.R.U32.HI R5, RZ, R9.reuse, R4 ;  /* 0x00000009ff057219 */ /* 0x080fe20000011604 */
[----:B------:R-:W-:Y:S01]  /*8c20*/  IMAD.MOV.U32 R4, RZ, RZ, R15 ;  /* 0x000000ffff047224 */ /* 0x000fe200078e000f */
[----:B------:R-:W-:Y:S01]  /*8c30*/  SHF.L.U32 R22, R6, R9, RZ ;  /* 0x0000000906167219 */ /* 0x000fe200000006ff */
[----:B------:R-:W0:Y:S01]  /*8c40*/  LDC R27, c[0x0][0x638] ;  /* 0x00018e00ff1b7b82 */ /* 0x000e220000000800 */
[----:B------:R-:W-:-:S07]  /*8c50*/  LOP3.LUT R28, RZ, R8, RZ, 0x33, !PT ;  /* 0x00000008ff1c7212 */ /* 0x000fce00078e33ff */
        /* <DEDUP_REMOVED lines=12> */
.L_x_294:
[----:B------:R-:W-:Y:S01]  /*8d20*/  ISETP.NE.AND P0, PT, R2, 0x1, PT ;  /* 0x000000010200780c */ /* 0x000fe20003f05270 */
[----:B--2---:R-:W-:Y:S01]  /*8d30*/  VIADD R7, R21, 0xffffffff ;  /* 0xffffffff15077836 */ /* 0x004fe20000000000 */
[----:B-1----:R-:W-:Y:S01]  /*8d40*/  SHF.R.U64 R5, R4, R26, R5 ;  /* 0x0000001a04057219 */ /* 0x002fe20000001205 */
[----:B------:R-:W-:Y:S01]  /*8d50*/  IMAD.MOV R14, RZ, RZ, -R14 ;  /* 0x000000ffff0e7224 */ /* 0x000fe200078e0a0e */
[----:B------:R-:W-:Y:S01]  /*8d60*/  LOP3.LUT R4, R13, R28, RZ, 0xc0, !PT ;  /* 0x0000001c0d047212 */ /* 0x000fe200078ec0ff */
[----:B------:R-:W-:Y:S01]  /*8d70*/  IMAD.MOV.U32 R8, RZ, RZ, R12 ;  /* 0x000000ffff087224 */ /* 0x000fe200078e000c */
[----:B------:R-:W-:Y:S01]  /*8d80*/  LOP3.LUT R10, R10, R7, RZ, 0xc0, !PT ;  /* 0x000000070a0a7212 */ /* 0x000fe200078ec0ff */
[----:B------:R-:W-:Y:S02]  /*8d90*/  IMAD.MOV R6, RZ, RZ, -R5 ;  /* 0x000000ffff067224 */ /* 0x000fe400078e0a05 */
[----:B------:R-:W-:-:S04]  /*8da0*/  IMAD R4, R22, R5, R4 ;  /* 0x0000000516047224 */ /* 0x000fc800078e0204 */
[----:B------:R-:W-:Y:S02]  /*8db0*/  @P0 IMAD R23, R20, R14, R3 ;  /* 0x0000000e14170224 */ /* 0x000fe400078e0203 */
[----:B0-----:R-:W-:Y:S02]  /*8dc0*/  IMAD R3, R6, R27, R15 ;  /* 0x0000001b06037224 */ /* 0x001fe400078e020f */
[----:B------:R-:W-:Y:S02]  /*8dd0*/  IMAD R7, R4, R29, R23 ;  /* 0x0000001d04077224 */ /* 0x000fe400078e0217 */
[----:B------:R-:W-:Y:S02]  /*8de0*/  IMAD R4, R3, R21, R10 ;  /* 0x0000001503047224 */ /* 0x000fe400078e020a */
[----:B------:R-:W-:-:S03]  /*8df0*/  IMAD.MOV.U32 R6, RZ, RZ, 0x1 ;  /* 0x00000001ff067424 */ /* 0x000fc600078e00ff */
[----:B------:R-:W-:Y:S02]  /*8e00*/  SEL R9, R4, R7, !P0 ;  /* 0x0000000704097207 */ /* 0x000fe40004000000 */
[----:B------:R-:W-:-:S07]  /*8e10*/  SEL R7, R7, R4, !P0 ;  /* 0x0000000407077207 */ /* 0x000fce0004000000 */
.L_x_292:
[----:B------:R-:W-:-:S08]  /*8e20*/  NOP ;  /* 0x0000000000007918 */ /* 0x000fd00000000000 */
[----:B------:R-:W0:-:S00]  /*8e30*/  USETMAXREG.DEALLOC.CTAPOOL 0x28 ;  /* 0x00000028000079c8 */ /* 0x000e0000080e0500 */
[----:B0-----:R-:W-:-:S13]  /*8e40*/  ISETP.NE.AND P0, PT, R0, RZ, PT ;  /* 0x000000ff0000720c */ /* 0x001fda0003f05270 */
[----:B------:R-:W-:Y:S05]  /*8e50*/  @P0 EXIT ;  /* 0x000000000000094d */ /* 0x000fea0003800000 */
[----:B------:R-:W-:Y:S01]  /*8e60*/  LOP3.LUT P0, RZ, R6, 0xff, RZ, 0xc0, !PT ;  /* 0x000000ff06ff7812 */ /* 0x000fe2000780c0ff */
[----:B------:R-:W-:Y:S02]  /*8e70*/  IMAD.MOV.U32 R0, RZ, RZ, 0x1 ;  /* 0x00000001ff007424 */ /* 0x000fe400078e00ff */
[----:B------:R-:W-:-:S10]  /*8e80*/  IMAD.MOV.U32 R12, RZ, RZ, RZ ;  /* 0x000000ffff0c7224 */ /* 0x000fd400078e00ff */
[----:B------:R-:W-:Y:S05]  /*8e90*/  @!P0 BRA `(.L_x_295) ;  /* 0x0000000c00308947 */ /* 0x000fea0003800000 */
[----:B------:R-:W0:Y:S01]  /*8ea0*/  LDC R0, c[0x0][0x28c] ;  /* 0x0000a300ff007b82 */ /* 0x000e220000000800 */
[----:B------:R-:W-:Y:S01]  /*8eb0*/  ULDC UR5, c[0x0][0x600] ;  /* 0x0001800000057ab9 */ /* 0x000fe20000000800 */
[----:B------:R-:W-:Y:S01]  /*8ec0*/  ULDC UR4, c[0x0][0xc] ;  /* 0x0000030000047ab9 */ /* 0x000fe20000000800 */
[----:B------:R-:W-:Y:S01]  /*8ed0*/  UIADD3 UR16, UR5, -0x1, URZ ;  /* 0xffffffff05107890 */ /* 0x000fe2000fffe03f */
[C---:B------:R-:W-:Y:S01]  /*8ee0*/  LOP3.LUT P2, RZ, R18.reuse, 0x7f, RZ, 0xc0, !PT ;  /* 0x0000007f12ff7812 */ /* 0x040fe2000784c0ff */
[----:B------:R-:W-:Y:S01]  /*8ef0*/  ULDC UR6, c[0x0][0x658] ;  /* 0x0001960000067ab9 */ /* 0x000fe20000000800 */
[----:B------:R-:W-:Y:S01]  /*8f00*/  ULDC UR5, c[0x0][0x10] ;  /* 0x0000040000057ab9 */ /* 0x000fe20000000800 */
[----:B------:R-:W-:Y:S01]  /*8f10*/  UMOV UR7, 0xffffffff ;  /* 0xffffffff00077882 */ /* 0x000fe20000000000 */
[----:B------:R-:W-:Y:S01]  /*8f20*/  UMOV UR8, 0x1 ;  /* 0x0000000100087882 */ /* 0x000fe20000000000 */
[----:B------:R-:W-:Y:S01]  /*8f30*/  UIMAD.WIDE.U32 UR4, UR4, UR5, URZ ;  /* 0x00000005040472a5 */ /* 0x000fe2000f8e003f */
[----:B------:R-:W-:Y:S01]  /*8f40*/  LOP3.LUT P0, RZ, R18, 0x1f, RZ, 0xc0, !PT ;  /* 0x0000001f12ff7812 */ /* 0x000fe2000780c0ff */
[----:B------:R-:W-:Y:S01]  /*8f50*/  USHF.L.U32 UR7, UR7, UR6, URZ ;  /* 0x0000000607077299 */ /* 0x000fe2000800063f */
[----:B------:R-:W-:Y:S01]  /*8f60*/  BSSY B0, `(.L_x_295) ;  /* 0x00000bf000007945 */ /* 0x000fe20003800000 */
[----:B------:R-:W-:Y:S01]  /*8f70*/  USHF.L.U32 UR18, UR8, UR6, URZ ;  /* 0x0000000608127299 */ /* 0x000fe2000800063f */
[----:B------:R-:W-:Y:S01]  /*8f80*/  IMAD.MOV.U32 R13, RZ, RZ, 0x1 ;  /* 0x00000001ff0d7424 */ /* 0x000fe200078e00ff */
[----:B------:R-:W-:Y:S01]  /*8f90*/  LOP3.LUT R11, R19, 0x2, RZ, 0xfc, !PT ;  /* 0x00000002130b7812 */ /* 0x000fe200078efcff */
[----:B------:R-:W-:Y:S01]  /*8fa0*/  ULDC UR6, c[0x0][0x14] ;  /* 0x0000050000067ab9 */ /* 0x000fe20000000800 */
[----:B------:R-:W-:Y:S01]  /*8fb0*/  PLOP3.LUT P0, PT, P0, P2, PT, 0x8a, 0x0 ;  /* 0x000000000000781c */ /* 0x000fe20000705172 */
[----:B------:R-:W-:Y:S01]  /*8fc0*/  UIMAD.WIDE.U32 UR20, UR4, UR6, URZ ;  /* 0x00000006041472a5 */ /* 0x000fe2000f8e003f */
[----:B------:R-:W-:Y:S01]  /*8fd0*/  IMAD.MOV.U32 R12, RZ, RZ, RZ ;  /* 0x000000ffff0c7224 */ /* 0x000fe200078e00ff */
[----:B------:R-:W-:-:S02]  /*8fe0*/  UIMAD UR13, UR5, UR6, URZ ;  /* 0x00000006050d72a4 */ /* 0x000fc4000f8e023f */
[----:B------:R-:W-:Y:S01]  /*8ff0*/  ULOP3.LUT UR17, URZ, UR7, URZ, 0x33, !UPT ;  /* 0x000000073f117292 */ /* 0x000fe2000f8e333f */
[----:B0-----:R-:W-:Y:S01]  /*9000*/  VIADD R0, R0, 0x3f ;  /* 0x0000003f00007836 */ /* 0x001fe20000000000 */
[----:B------:R-:W-:Y:S01]  /*9010*/  UIADD3 UR13, UR21, UR13, URZ ;  /* 0x0000000d150d7290 */ /* 0x000fe2000fffe03f */
[----:B------:R-:W-:-:S03]  /*9020*/  ULDC.64 UR22, c[0x0][0x198] ;  /* 0x0000660000167ab9 */ /* 0x000fc60000000a00 */
[----:B------:R-:W-:-:S04]  /*9030*/  SHF.R.S32.HI R3, RZ, 0x1f, R0 ;  /* 0x0000001fff037819 */ /* 0x000fc80000011400 */
[----:B------:R-:W-:Y:S01]  /*9040*/  LEA.HI R3, R3, R0, RZ, 0x6 ;  /* 0x0000000003037211 */ /* 0x000fe200078f30ff */
[----:B------:R-:W-:-:S03]  /*9050*/  IMAD.MOV.U32 R0, RZ, RZ, 0x1 ;  /* 0x00000001ff007424 */ /* 0x000fc600078e00ff */
[----:B------:R-:W-:-:S05]  /*9060*/  SHF.R.S32.HI R3, RZ, 0x6, R3 ;  /* 0x00000006ff037819 */ /* 0x000fca0000011403 */
[----:B------:R-:W-:-:S07]  /*9070*/  VIADD R10, R3, 0x1 ;  /* 0x00000001030a7836 */ /* 0x000fce0000000000 */
.L_x_307:
[----:B------:R-:W-:-:S03]  /*9080*/  UMOV UR4, 0xffffffff ;  /* 0xffffffff00047882 */ /* 0x000fc60000000000 */
[----:B------:R-:W-:Y:S05]  /*9090*/  BRA.DIV UR4, `(.L_x_296) ;  /* 0x00000012044c7947 */ /* 0x000fea000b800000 */
[----:B------:R-:W-:-:S13]  /*90a0*/  ELECT P6, URZ, PT ;  /* 0x00000000003f782f */ /* 0x000fda00038c0000 */
.L_x_323:
[----:B------:R-:W0:Y:S01]  /*90b0*/  LDC R4, c[0x0][0x28c] ;  /* 0x0000a300ff047b82 */ /* 0x000e220000000800 */
[----:B------:R-:W-:Y:S01]  /*90c0*/  BSSY B1, `(.L_x_297) ;  /* 0x0000037000017945 */ /* 0x000fe20003800000 */
[----:B0-----:R-:W-:-:S13]  /*90d0*/  ISETP.LT.OR P6, PT, R4, 0x1, !P6 ;  /* 0x000000010400780c */ /* 0x001fda00077c1670 */
[----:B------:R-:W-:Y:S05]  /*90e0*/  @P6 BRA `(.L_x_298) ;  /* 0x0000000000d06947 */ /* 0x000fea0003800000 */
[----:B------:R-:W-:Y:S02]  /*90f0*/  IMAD.SHL.U32 R15, R9, 0x80, RZ ;  /* 0x00000080090f7824 */ /* 0x000fe400078e00ff */
[----:B------:R-:W-:Y:S02]  /*9100*/  IMAD.SHL.U32 R18, R7, 0x100, RZ ;  /* 0x0000010007127824 */ /* 0x000fe400078e00ff */
[----:B------:R-:W-:Y:S02]  /*9110*/  IMAD.MOV.U32 R20, RZ, RZ, RZ ;  /* 0x000000ffff147224 */ /* 0x000fe400078e00ff */
[----:B------:R-:W-:Y:S02]  /*9120*/  IMAD.MOV.U32 R4, RZ, RZ, R10 ;  /* 0x000000ffff047224 */ /* 0x000fe400078e000a */
[----:B------:R-:W-:Y:S02]  /*9130*/  IMAD.MOV.U32 R5, RZ, RZ, R0 ;  /* 0x000000ffff057224 */ /* 0x000fe400078e0000 */
[----:B------:R-:W-:-:S07]  /*9140*/  IMAD.MOV.U32 R6, RZ, RZ, R12 ;  /* 0x000000ffff067224 */ /* 0x000fce00078e000c */
.L_x_302:
[----:B------:R-:W0:Y:S01]  /*9150*/  S2R R14, SR_CgaCtaId ;  /* 0x00000000000e7919 */ /* 0x000e220000008800 */
[----:B------:R-:W-:Y:S01]  /*9160*/  MOV R7, 0x400 ;  /* 0x0000040000077802 */ /* 0x000fe20000000f00 */
[----:B------:R-:W1:Y:S03]  /*9170*/  @!P2 LDC R9, c[0x0][0x500] ;  /* 0x00014000ff09ab82 */ /* 0x000e660000000800 */
[----:B0-----:R-:W-:Y:S02]  /*9180*/  LEA R21, R14, R7, 0x18 ;  /* 0x000000070e157211 */ /* 0x001fe400078ec0ff */
[----:B------:R-:W-:-:S03]  /*9190*/  SHF.L.U32 R7, R5, 0x1f, RZ ;  /* 0x0000001f05077819 */ /* 0x000fc600000006ff */
[----:B------:R-:W-:-:S04]  /*91a0*/  IMAD R14, R6, 0x8, R21 ;  /* 0x00000008060e7824 */ /* 0x000fc800078e0215 */
[----:B------:R-:W0:Y:S02]  /*91b0*/  SYNCS.PHASECHK.TRANS64.TRYWAIT P1, [R14+URZ+0x48], R7 ;  /* 0x000048070e0075a7 */ /* 0x000e24000802017f */
[----:B01----:R-:W-:Y:S05]  /*91c0*/  @!P1 BRA `(.L_x_299) ;  /* 0x0000001000209947 */ /* 0x003fea0003800000 */
.L_x_324:
[----:B0-----:R-:W-:Y:S01]  /*91d0*/  PRMT R7, R11, 0x9910, RZ ;  /* 0x000099100b077816 */ /* 0x001fe200000000ff */
[----:B------:R0:W-:Y:S03]  /*91e0*/  @!P2 SYNCS.ARRIVE.TRANS64 RZ, [R14+URZ], R9 ;  /* 0x000000090effa9a7 */ /* 0x0001e6000800003f */
[----:B------:R-:W-:-:S13]  /*91f0*/  ISETP.NE.AND P1, PT, R7, 0x2, PT ;  /* 0x000000020700780c */ /* 0x000fda0003f25270 */
[----:B0-----:R-:W-:Y:S05]  /*9200*/  @P1 BRA `(.L_x_300) ;  /* 0x0000000000041947 */ /* 0x001fea0003800000 */
[----:B------:R-:W-:Y:S01]  /*9210*/  BPT.TRAP 0x1 ;  /* 0x000000040000795c */ /* 0x000fe20000300000 */
.L_x_300:
[----:B------:R-:W-:Y:S05]  /*9220*/  @P0 BRA `(.L_x_301) ;  /* 0x0000000000040947 */ /* 0x000fea0003800000 */
[----:B------:R-:W-:Y:S01]  /*9230*/  BPT.TRAP 0x1 ;  /* 0x000000040000795c */ /* 0x000fe20000300000 */
.L_x_301:
[--C-:B------:R-:W-:Y:S01]  /*9240*/  IMAD R7, R6, 0x4000, R21.reuse ;  /* 0x0000400006077824 */ /* 0x100fe200078e0215 */
[----:B------:R-:W-:Y:S01]  /*9250*/  R2UR UR9, R14 ;  /* 0x000000000e0972ca */ /* 0x000fe200000e0000 */
[----:B------:R-:W-:Y:S01]  /*9260*/  IMAD R21, R6, 0x2000, R21 ;  /* 0x0000200006157824 */ /* 0x000fe200078e0215 */
[----:B------:R-:W-:Y:S01]  /*9270*/  UIADD3 UR4, UP0, UR22, 0xf0, URZ ;  /* 0x000000f016047890 */ /* 0x000fe2000ff1e03f */
[----:B------:R-:W-:Y:S01]  /*9280*/  VIADD R4, R4, 0xffffffff ;  /* 0xffffffff04047836 */ /* 0x000fe20000000000 */
[----:B------:R-:W-:Y:S01]  /*9290*/  R2UR UR5, R7 ;  /* 0x00000000070572ca */ /* 0x000fe200000e0000 */
[----:B------:R-:W-:Y:S01]  /*92a0*/  UIADD3 UR24, UP1, UR22, 0x1f0, URZ ;  /* 0x000001f016187890 */ /* 0x000fe2000ff3e03f */
[----:B------:R-:W-:Y:S01]  /*92b0*/  R2UR UR8, R21 ;  /* 0x00000000150872ca */ /* 0x000fe200000e0000 */
[----:B------:R-:W-:Y:S01]  /*92c0*/  VIADD R6, R6, 0x1 ;  /* 0x0000000106067836 */ /* 0x000fe20000000000 */
[----:B------:R-:W-:Y:S01]  /*92d0*/  R2UR UR11, R18 ;  /* 0x00000000120b72ca */ /* 0x000fe200000e0000 */
[----:B------:R-:W-:Y:S01]  /*92e0*/  UIADD3.X UR25, URZ, UR23, URZ, UP1, !UPT ;  /* 0x000000173f197290 */ /* 0x000fe20008ffe43f */
[----:B------:R-:W-:Y:S01]  /*92f0*/  R2UR UR10, R20 ;  /* 0x00000000140a72ca */ /* 0x000fe200000e0000 */
[----:B------:R-:W-:Y:S01]  /*9300*/  UMOV UR6, 0x0 ;  /* 0x0000000000067882 */ /* 0x000fe20000000000 */
[----:B------:R-:W-:Y:S01]  /*9310*/  R2UR UR12, R8 ;  /* 0x00000000080c72ca */ /* 0x000fe200000e0000 */
[----:B------:R-:W-:Y:S01]  /*9320*/  UMOV UR7, 0x10000000 ;  /* 0x1000000000077882 */ /* 0x000fe20000000000 */
[----:B------:R-:W-:Y:S01]  /*9330*/  R2UR UR19, R15 ;  /* 0x000000000f1372ca */ /* 0x000fe200000e0000 */
[----:B------:R-:W-:Y:S01]  /*9340*/  VIADD R20, R20, 0x40 ;  /* 0x0000004014147836 */ /* 0x000fe20000000000 */
[----:B------:R-:W-:Y:S01]  /*9350*/  ISETP.GT.AND P3, PT, R4, 0x1, PT ;  /* 0x000000010400780c */ /* 0x000fe20003f64270 */
[----:B------:R-:W-:Y:S01]  /*9360*/  UIADD3 UR14, UR5, 0x180, URZ ;  /* 0x00000180050e7890 */ /* 0x000fe2000fffe03f */
[----:B------:R-:W-:Y:S01]  /*9370*/  ISETP.NE.AND P1, PT, R6, 0x9, PT ;  /* 0x000000090600780c */ /* 0x000fe20003f25270 */
[----:B------:R-:W-:-:S02]  /*9380*/  UIADD3.X UR5, URZ, UR23, URZ, UP0, !UPT ;  /* 0x000000173f057290 */ /* 0x000fc400087fe43f */
[----:B------:R-:W-:Y:S01]  /*9390*/  UIADD3 UR15, UR8, 0x24180, URZ ;  /* 0x00024180080f7890 */ /* 0x000fe2000fffe03f */
[----:B------:R-:W-:Y:S02]  /*93a0*/  SEL R14, RZ, 0x1, P1 ;  /* 0x00000001ff0e7807 */ /* 0x000fe40000800000 */
[----:B------:R-:W-:Y:S01]  /*93b0*/  UMOV UR8, UR14 ;  /* 0x0000000e00087c82 */ /* 0x000fe20008000000 */
[----:B------:R-:W-:Y:S02]  /*93c0*/  SEL R6, R6, RZ, P1 ;  /* 0x000000ff06067207 */ /* 0x000fe40000800000 */
[----:B------:R-:W-:Y:S01]  /*93d0*/  LOP3.LUT R5, R5, R14, RZ, 0x3c, !PT ;  /* 0x0000000e05057212 */ /* 0x000fe200078e3cff */
[----:B------:R0:W-:Y:S02]  /*93e0*/  UTMALDG.3D [UR8], [UR4], desc[UR6] ;  /* 0x00000608040075b4 */ /* 0x0001e40008011000 */
[----:B0-----:R-:W-:Y:S01]  /*93f0*/  UMOV UR8, UR15 ;  /* 0x0000000f00087c82 */ /* 0x001fe20008000000 */
[----:B------:R-:W-:-:S02]  /*9400*/  UMOV UR11, UR19 ;  /* 0x00000013000b7c82 */ /* 0x000fc40008000000 */
[----:B------:R0:W-:Y:S02]  /*9410*/  UTMALDG.3D [UR8], [UR24], desc[UR6] ;  /* 0x00000608180075b4 */ /* 0x0001e40008011000 */
[----:B0-----:R-:W-:Y:S05]  /*9420*/  @P3 BRA `(.L_x_302) ;  /* 0xfffffffc00483947 */ /* 0x001fea000383ffff */
.L_x_298:
[----:B------:R-:W-:Y:S05]  /*9430*/  BSYNC B1 ;  /* 0x0000000000017941 */ /* 0x000fea0003800000 */
.L_x_297:
[----:B------:R-:W-:Y:S01]  /*9440*/  LOP3.LUT P3, RZ, R13, 0xff, RZ, 0xc0, !PT ;  /* 0x000000ff0dff7812 */ /* 0x000fe2000786c0ff */
[----:B------:R-:W-:Y:S01]  /*9450*/  IMAD.IADD R12, R3, 0x1, R12 ;  /* 0x00000001030c7824 */ /* 0x000fe200078e020c */
[----:B------:R-:W-:Y:S01]  /*9460*/  IADD3 R16, P4, R16, UR20, RZ ;  /* 0x0000001410107c10 */ /* 0x000fe2000ff9e0ff */
[----:B------:R-:W-:Y:S01]  /*9470*/  ULDC.64 UR4, c[0x0][0x650] ;  /* 0x0001940000047ab9 */ /* 0x000fe20000000a00 */
[----:B------:R-:W-:Y:S01]  /*9480*/  BSSY B1, `(.L_x_303) ;  /* 0x000006a000017945 */ /* 0x000fe20003800000 */
[----:B------:R-:W-:Y:S01]  /*9490*/  IMAD.MOV.U32 R9, RZ, RZ, -0x1 ;  /* 0xffffffffff097424 */ /* 0x000fe200078e00ff */
[----:B------:R-:W-:Y:S01]  /*94a0*/  ISETP.GT.U32.AND P1, PT, R12, 0x8, PT ;  /* 0x000000080c00780c */ /* 0x000fe20003f24070 */
[----:B------:R-:W-:Y:S01]  /*94b0*/  IMAD.MOV.U32 R8, RZ, RZ, -0x1 ;  /* 0xffffffffff087424 */ /* 0x000fe200078e00ff */
[----:B------:R-:W-:Y:S02]  /*94c0*/  IADD3.X R17, R17, UR13, RZ, P4, !PT ;  /* 0x0000000d11117c10 */ /* 0x000fe4000a7fe4ff */
[----:B------:R-:W-:-:S02]  /*94d0*/  ISETP.LT.U32.AND P1, PT, R3, 0x9, P1 ;  /* 0x000000090300780c */ /* 0x000fc40000f21070 */
[----:B------:R-:W-:Y:S01]  /*94e0*/  PRMT R13, RZ, 0x7610, R13 ;  /* 0x00007610ff0d7816 */ /* 0x000fe2000000000d */
[----:B------:R-:W0:Y:S01]  /*94f0*/  @P3 S2R R5, SR_CgaCtaId ;  /* 0x0000000000053919 */ /* 0x000e220000008800 */
[----:B------:R-:W-:-:S04]  /*9500*/  @P3 MOV R4, 0x400 ;  /* 0x0000040000043802 */ /* 0x000fc80000000f00 */
[----:B0-----:R-:W-:Y:S01]  /*9510*/  @P3 LEA R6, R5, R4, 0x18 ;  /* 0x0000000405063211 */ /* 0x001fe200078ec0ff */
[----:B------:R-:W-:-:S03]  /*9520*/  IMAD.WIDE.U32 R4, R12, 0x38e38e39, RZ ;  /* 0x38e38e390c047825 */ /* 0x000fc600078e00ff */
[----:B------:R0:W-:Y:S01]  /*9530*/  @P3 SYNCS.ARRIVE.TRANS64.A1T0 RZ, [R6+URZ+0xa8], RZ ;  /* 0x0000a8ff06ff39a7 */ /* 0x0001e2000810003f */
[----:B------:R-:W-:Y:S02]  /*9540*/  ISETP.GE.U32.AND P3, PT, R3, 0x9, PT ;  /* 0x000000090300780c */ /* 0x000fe40003f66070 */
[----:B------:R-:W-:Y:S02]  /*9550*/  SHF.R.U32.HI R7, RZ, 0x1, R5 ;  /* 0x00000001ff077819 */ /* 0x000fe40000011605 */
[----:B------:R-:W-:Y:S02]  /*9560*/  SEL R5, RZ, 0x1, !P1 ;  /* 0x00000001ff057807 */ /* 0x000fe40004800000 */
[----:B------:R-:W-:Y:S01]  /*9570*/  ISETP.GE.U32.AND P1, PT, R16, UR4, PT ;  /* 0x0000000410007c0c */ /* 0x000fe2000bf26070 */
[----:B------:R-:W-:Y:S01]  /*9580*/  IMAD R12, R7, -0x9, R12 ;  /* 0xfffffff7070c7824 */ /* 0x000fe200078e020c */
[----:B------:R-:W-:Y:S02]  /*9590*/  LOP3.LUT R0, R0, R5, RZ, 0x3c, !PT ;  /* 0x0000000500007212 */ /* 0x000fe400078e3cff */
[----:B------:R-:W-:-:S02]  /*95a0*/  ISETP.GE.U32.AND.EX P1, PT, R17, UR5, PT, P1 ;  /* 0x0000000511007c0c */ /* 0x000fc4000bf26110 */
[----:B------:R-:W-:Y:S02]  /*95b0*/  PRMT R4, RZ, 0x7610, R4 ;  /* 0x00007610ff047816 */ /* 0x000fe40000000004 */
[----:B------:R-:W-:Y:S01]  /*95c0*/  @P3 LOP3.LUT R0, R0, 0x1, R7, 0x78, !PT ;  /* 0x0000000100003812 */ /* 0x000fe200078e7807 */
[----:B------:R-:W-:-:S08]  /*95d0*/  IMAD.MOV.U32 R7, RZ, RZ, -0x1 ;  /* 0xffffffffff077424 */ /* 0x000fd000078e00ff */
[----:B0-----:R-:W-:Y:S05]  /*95e0*/  @P1 BRA `(.L_x_304) ;  /* 0x00000004004c1947 */ /* 0x001fea0003800000 */
[----:B------:R-:W-:Y:S01]  /*95f0*/  ULDC.64 UR4, c[0x0][0x628] ;  /* 0x00018a0000047ab9 */ /* 0x000fe20000000a00 */
[----:B------:R-:W0:Y:S01]  /*9600*/  S2R R15, SR_CTAID.X ;  /* 0x00000000000f7919 */ /* 0x000e220000002500 */
[----:B------:R-:W-:Y:S01]  /*9610*/  ISETP.NE.U32.AND P1, PT, RZ, UR4, PT ;  /* 0x00000004ff007c0c */ /* 0x000fe2000bf25070 */
[----:B------:R-:W-:Y:S01]  /*9620*/  ULDC UR7, c[0x0][0x630] ;  /* 0x00018c0000077ab9 */ /* 0x000fe20000000800 */
[----:B------:R-:W-:Y:S01]  /*9630*/  IMAD.MOV.U32 R4, RZ, RZ, R16 ;  /* 0x000000ffff047224 */ /* 0x000fe200078e0010 */
[----:B------:R-:W1:Y:S01]  /*9640*/  S2R R14, SR_CTAID.Y ;  /* 0x00000000000e7919 */ /* 0x000e620000002600 */
[----:B------:R-:W-:Y:S01]  /*9650*/  ISETP.NE.AND.EX P1, PT, RZ, UR5, PT, P1 ;  /* 0x00000005ff007c0c */ /* 0x000fe2000bf25310 */
[----:B------:R-:W-:-:S12]  /*9660*/  IMAD.MOV.U32 R5, RZ, RZ, R17 ;  /* 0x000000ffff057224 */ /* 0x000fd800078e0011 */
[----:B------:R-:W-:Y:S05]  /*9670*/  @!P1 BRA `(.L_x_305) ;  /* 0x0000000000289947 */ /* 0x000fea0003800000 */
[----:B------:R-:W-:Y:S02]  /*9680*/  ULDC UR6, c[0x0][0x634] ;  /* 0x00018d0000067ab9 */ /* 0x000fe40000000800 */
[----:B------:R-:W-:-:S05]  /*9690*/  IADD3 R9, P1, R16, UR6, RZ ;  /* 0x0000000610097c10 */ /* 0x000fca000ff3e0ff */
[----:B------:R-:W-:-:S04]  /*96a0*/  IMAD.X R21, RZ, RZ, R17, P1 ;  /* 0x000000ffff157224 */ /* 0x000fc800008e0611 */
[----:B------:R-:W-:-:S04]  /*96b0*/  IMAD.WIDE.U32 R6, R21, UR4, RZ ;  /* 0x0000000415067c25 */ /* 0x000fc8000f8e00ff */
[----:B------:R-:W-:-:S04]  /*96c0*/  IMAD.WIDE.U32 R6, P1, R9, UR5, R6 ;  /* 0x0000000509067c25 */ /* 0x000fc8000f820006 */
[----:B------:R-:W-:-:S04]  /*96d0*/  IMAD.WIDE.U32 R8, R9, UR4, RZ ;  /* 0x0000000409087c25 */ /* 0x000fc8000f8e00ff */
[----:B------:R-:W-:Y:S01]  /*96e0*/  IMAD.X R5, RZ, RZ, RZ, P1 ;  /* 0x000000ffff057224 */ /* 0x000fe200008e06ff */
[----:B------:R-:W-:Y:S01]  /*96f0*/  IADD3 RZ, P1, R9, R6, RZ ;  /* 0x0000000609ff7210 */ /* 0x000fe20007f3e0ff */
[----:B------:R-:W-:-:S04]  /*9700*/  IMAD.MOV.U32 R4, RZ, RZ, R7 ;  /* 0x000000ffff047224 */ /* 0x000fc800078e0007 */
[----:B------:R-:W-:-:S08]  /*9710*/  IMAD.WIDE.U32.X R4, R21, UR5, R4, P1 ;  /* 0x0000000515047c25 */ /* 0x000fd000088e0404 */
.L_x_305:
[--C-:B------:R-:W-:Y:S01]  /*9720*/  SHF.R.U64 R8, R4, UR7, R5.reuse ;  /* 0x0000000704087c19 */ /* 0x100fe20008001205 */
[----:B------:R-:W-:Y:S01]  /*9730*/  ULDC.64 UR4, c[0x0][0x620] ;  /* 0x0001880000047ab9 */ /* 0x000fe20000000a00 */
[----:B------:R-:W-:Y:S01]  /*9740*/  SHF.R.U32.HI R4, RZ, UR7, R5 ;  /* 0x00000007ff047c19 */ /* 0x000fe20008011605 */
[----:B------:R-:W2:Y:S01]  /*9750*/  LDC R24, c[0x0][0x144] ;  /* 0x00005100ff187b82 */ /* 0x000ea20000000800 */
[----:B------:R-:W-:Y:S01]  /*9760*/  IADD3 R7, P1, RZ, -R8, RZ ;  /* 0x80000008ff077210 */ /* 0x000fe20007f3e0ff */
[----:B------:R-:W-:Y:S01]  /*9770*/  ULDC.64 UR8, c[0x0][0x640] ;  /* 0x0001900000087ab9 */ /* 0x000fe20000000a00 */
[----:B0-----:R-:W-:Y:S01]  /*9780*/  I2FP.F32.U32 R9, R15 ;  /* 0x0000000f00097245 */ /* 0x001fe20000201000 */
[----:B------:R-:W-:Y:S02]  /*9790*/  ULDC UR6, c[0x0][0x608] ;  /* 0x0001820000067ab9 */ /* 0x000fe40000000800 */
[----:B------:R-:W-:Y:S01]  /*97a0*/  IMAD.X R4, RZ, RZ, ~R4, P1 ;  /* 0x000000ffff047224 */ /* 0x000fe200008e0e04 */
[----:B------:R-:W-:Y:S01]  /*97b0*/  ISETP.NE.U32.AND P1, PT, RZ, UR8, PT ;  /* 0x00000008ff007c0c */ /* 0x000fe2000bf25070 */
[----:B------:R-:W0:Y:S02]  /*97c0*/  LDC R21, c[0x0][0x148] ;  /* 0x00005200ff157b82 */ /* 0x000e240000000800 */
[----:B------:R-:W-:Y:S01]  /*97d0*/  IMAD R6, R4, UR4, RZ ;  /* 0x0000000404067c24 */ /* 0x000fe2000f8e02ff */
[----:B------:R-:W-:Y:S01]  /*97e0*/  ISETP.NE.AND.EX P1, PT, RZ, UR9, PT, P1 ;  /* 0x00000009ff007c0c */ /* 0x000fe2000bf25310 */
[----:B------:R-:W-:Y:S01]  /*97f0*/  IMAD.WIDE.U32 R4, R7, UR4, R16 ;  /* 0x0000000407047c25 */ /* 0x000fe2000f8e0010 */
[----:B------:R-:W-:-:S03]  /*9800*/  ULDC UR4, c[0x0][0x150] ;  /* 0x0000540000047ab9 */ /* 0x000fc60000000800 */
[----:B------:R-:W-:Y:S02]  /*9810*/  IMAD R7, R7, UR5, R6 ;  /* 0x0000000507077c24 */ /* 0x000fe4000f8e0206 */
[----:B------:R-:W-:Y:S01]  /*9820*/  FMUL R6, R9, UR4 ;  /* 0x0000000409067c20 */ /* 0x000fe20008400000 */
[----:B------:R-:W-:Y:S01]  /*9830*/  ULDC UR4, c[0x0][0x618] ;  /* 0x0001860000047ab9 */ /* 0x000fe20000000800 */
[----:B------:R-:W-:Y:S01]  /*9840*/  ULDC UR5, c[0x0][0x154] ;  /* 0x0000550000057ab9 */ /* 0x000fe20000000800 */
[----:B------:R-:W-:-:S03]  /*9850*/  IMAD.IADD R5, R5, 0x1, R7 ;  /* 0x0000000105057824 */ /* 0x000fc600078e0207 */
[----:B------:R-:W3:Y:S02]  /*9860*/  F2I.U32.TRUNC.NTZ R6, R6 ;  /* 0x0000000600067305 */ /* 0x000ee4000020f000 */
[----:B------:R-:W-:Y:S02]  /*9870*/  SHF.R.U64 R9, R4, UR4, R5 ;  /* 0x0000000404097c19 */ /* 0x000fe40008001205 */
[----:B-1----:R-:W-:-:S05]  /*9880*/  I2FP.F32.U32 R4, R14 ;  /* 0x0000000e00047245 */ /* 0x002fca0000201000 */
[----:B------:R-:W-:Y:S01]  /*9890*/  FMUL R22, R4, UR5 ;  /* 0x0000000504167c20 */ /* 0x000fe20008400000 */
[----:B------:R-:W-:Y:S01]  /*98a0*/  SHF.R.U32.HI R4, RZ, UR4, R5 ;  /* 0x00000004ff047c19 */ /* 0x000fe20008011605 */
[----:B------:R-:W-:-:S03]  /*98b0*/  ULDC UR4, c[0x0][0x658] ;  /* 0x0001960000047ab9 */ /* 0x000fc60000000800 */
[--C-:B------:R-:W-:Y:S01]  /*98c0*/  SHF.R.U64 R20, R9, UR6, R4.reuse ;  /* 0x0000000609147c19 */ /* 0x100fe20008001204 */
[----:B------:R-:W1:Y:S01]  /*98d0*/  F2I.U32.TRUNC.NTZ R22, R22 ;  /* 0x0000001600167305 */ /* 0x000e62000020f000 */
[----:B------:R-:W-:Y:S01]  /*98e0*/  SHF.R.U32.HI R5, RZ, UR6, R4 ;  /* 0x00000006ff057c19 */ /* 0x000fe20008011604 */
[----:B---3--:R-:W-:-:S03]  /*98f0*/  IMAD.MOV R6, RZ, RZ, -R6 ;  /* 0x000000ffff067224 */ /* 0x008fc600078e0a06 */
[----:B------:R-:W-:Y:S01]  /*9900*/  SHF.R.U64 R18, R20, UR4, R5 ;  /* 0x0000000414127c19 */ /* 0x000fe20008001205 */
[----:B--2---:R-:W-:Y:S01]  /*9910*/  IMAD R15, R24, R6, R15 ;  /* 0x00000006180f7224 */ /* 0x004fe200078e020f */
[----:B------:R-:W-:-:S03]  /*9920*/  SHF.R.U32.HI R23, RZ, UR4, R5 ;  /* 0x00000004ff177c19 */ /* 0x000fc60008011605 */
[----:B------:R-:W-:Y:S02]  /*9930*/  IMAD.MOV.U32 R4, RZ, RZ, R18 ;  /* 0x000000ffff047224 */ /* 0x000fe400078e0012 */
[----:B------:R-:W-:Y:S01]  /*9940*/  IMAD.MOV.U32 R5, RZ, RZ, R23 ;  /* 0x000000ffff057224 */ /* 0x000fe200078e0017 */
[----:B-1----:R-:W-:Y:S06]  /*9950*/  @!P1 BRA `(.L_x_306) ;  /* 0x0000000000289947 */ /* 0x002fec0003800000 */
[----:B------:R-:W-:Y:S02]  /*9960*/  ULDC UR4, c[0x0][0x64c] ;  /* 0x0001930000047ab9 */ /* 0x000fe40000000800 */
[----:B------:R-:W-:-:S05]  /*9970*/  IADD3 R5, P1, R18, UR4, RZ ;  /* 0x0000000412057c10 */ /* 0x000fca000ff3e0ff */
[----:B------:R-:W-:-:S04]  /*9980*/  IMAD.X R23, RZ, RZ, R23, P1 ;  /* 0x000000ffff177224 */ /* 0x000fc800008e0617 */
[----:B------:R-:W-:-:S04]  /*9990*/  IMAD.WIDE.U32 R6, R23, UR8, RZ ;  /* 0x0000000817067c25 */ /* 0x000fc8000f8e00ff */
[----:B------:R-:W-:-:S04]  /*99a0*/  IMAD.WIDE.U32 R6, P1, R5, UR9, R6 ;  /* 0x0000000905067c25 */ /* 0x000fc8000f820006 */
[----:B------:R-:W-:-:S04]  /*99b0*/  IMAD.WIDE.U32 R4, R5, UR8, RZ ;  /* 0x0000000805047c25 */ /* 0x000fc8000f8e00ff */
[----:B------:R-:W-:Y:S01]  /*99c0*/  IMAD.MOV.U32 R4, RZ, RZ, R7 ;  /* 0x000000ffff047224 */ /* 0x000fe200078e0007 */
[----:B------:R-:W-:Y:S01]  /*99d0*/  IADD3 RZ, P3, R5, R6, RZ ;  /* 0x0000000605ff7210 */ /* 0x000fe20007f7e0ff */
[----:B------:R-:W-:-:S04]  /*99e0*/  IMAD.X R5, RZ, RZ, RZ, P1 ;  /* 0x000000ffff057224 */ /* 0x000fc800008e06ff */
[----:B------:R-:W-:-:S08]  /*99f0*/  IMAD.WIDE.U32.X R4, R23, UR9, R4, P3 ;  /* 0x0000000917047c25 */ /* 0x000fd000098e0404 */
.L_x_306:
[----:B------:R-:W-:Y:S01]  /*9a00*/  ISETP.NE.AND P1, PT, R2, 0x1, PT ;  /* 0x000000010200780c */ /* 0x000fe20003f25270 */
[----:B------:R-:W-:Y:S01]  /*9a10*/  ULDC UR4, c[0x0][0x648] ;  /* 0x0001920000047ab9 */ /* 0x000fe20000000800 */
[----:B------:R-:W-:Y:S01]  /*9a20*/  LOP3.LUT R20, R20, UR17, RZ, 0xc0, !PT ;  /* 0x0000001114147c12 */ /* 0x000fe2000f8ec0ff */
[----:B------:R-:W-:Y:S01]  /*9a30*/  IMAD.MOV R22, RZ, RZ, -R22 ;  /* 0x000000ffff167224 */ /* 0x000fe200078e0a16 */
[----:B------:R-:W-:Y:S01]  /*9a40*/  SHF.R.U64 R5, R4, UR4, R5 ;  /* 0x0000000404057c19 */ /* 0x000fe20008001205 */
[----:B------:R-:W-:Y:S01]  /*9a50*/  ULDC UR4, c[0x0][0x638] ;  /* 0x00018e0000047ab9 */ /* 0x000fe20000000800 */
[----:B------:R-:W-:Y:S01]  /*9a60*/  LOP3.LUT R9, R9, UR16, RZ, 0xc0, !PT ;  /* 0x0000001009097c12 */ /* 0x000fe2000f8ec0ff */
[----:B------:R-:W-:Y:S01]  /*9a70*/  ULDC UR5, c[0x0][0x610] ;  /* 0x0001840000057ab9 */ /* 0x000fe20000000800 */
[----:B------:R-:W-:Y:S02]  /*9a80*/  IMAD.MOV.U32 R4, RZ, RZ, 0x1 ;  /* 0x00000001ff047424 */ /* 0x000fe400078e00ff */
[----:B------:R-:W-:-:S02]  /*9a90*/  IMAD.MOV R7, RZ, RZ, -R5 ;  /* 0x000000ffff077224 */ /* 0x000fc400078e0a05 */
[----:B------:R-:W-:Y:S02]  /*9aa0*/  IMAD R20, R5, UR18, R20 ;  /* 0x0000001205147c24 */ /* 0x000fe4000f8e0214 */
[----:B0-----:R-:W-:Y:S02]  /*9ab0*/  @P1 IMAD R15, R21, R22, R14 ;  /* 0x00000016150f1224 */ /* 0x001fe400078e020e */
[----:B------:R-:W-:Y:S01]  /*9ac0*/  IMAD R18, R7, UR4, R18 ;  /* 0x0000000407127c24 */ /* 0x000fe2000f8e0212 */
[----:B------:R-:W-:Y:S01]  /*9ad0*/  ULDC UR4, c[0x0][0x600] ;  /* 0x0001800000047ab9 */ /* 0x000fe20000000800 */
[----:B------:R-:W-:Y:S02]  /*9ae0*/  IMAD R15, R20, UR5, R15 ;  /* 0x00000005140f7c24 */ /* 0x000fe4000f8e020f */
[----:B------:R-:W-:-:S05]  /*9af0*/  IMAD R18, R18, UR4, R9 ;  /* 0x0000000412127c24 */ /* 0x000fca000f8e0209 */
[----:B------:R-:W-:Y:S02]  /*9b00*/  SEL R9, R18, R15, !P1 ;  /* 0x0000000f12097207 */ /* 0x000fe40004800000 */
[----:B------:R-:W-:-:S07]  /*9b10*/  SEL R7, R15, R18, !P1 ;  /* 0x000000120f077207 */ /* 0x000fce0004800000 */
.L_x_304:
[----:B------:R-:W-:Y:S05]  /*9b20*/  BSYNC B1 ;  /* 0x0000000000017941 */ /* 0x000fea0003800000 */
.L_x_303:
[----:B------:R-:W-:-:S13]  /*9b30*/  LOP3.LUT P1, RZ, R4, 0xff, RZ, 0xc0, !PT ;  /* 0x000000ff04ff7812 */ /* 0x000fda000782c0ff */
[----:B------:R-:W-:Y:S05]  /*9b40*/  @P1 BRA `(.L_x_307) ;  /* 0xfffffff4004c1947 */ /* 0x000fea000383ffff */
[----:B------:R-:W-:Y:S05]  /*9b50*/  BSYNC B0 ;  /* 0x0000000000007941 */ /* 0x000fea0003800000 */
.L_x_295:
[----:B------:R-:W-:-:S03]  /*9b60*/  UMOV UR4, 0xffffffff ;  /* 0xffffffff00047882 */ /* 0x000fc60000000000 */
[----:B------:R-:W-:Y:S05]  /*9b70*/  BRA.DIV UR4, `(.L_x_308) ;  /* 0x0000000604c87947 */ /* 0x000fea000b800000 */
[----:B------:R-:W-:-:S13]  /*9b80*/  ELECT P6, URZ, PT ;  /* 0x00000000003f782f */ /* 0x000fda00038c0000 */
.L_x_327:
[----:B------:R-:W-:Y:S04]  /*9b90*/  BSSY B0, `(.L_x_309) ;  /* 0x0000058000007945 */ /* 0x000fe80003800000 */
[----:B------:R-:W-:Y:S05]  /*9ba0*/  @!P6 BRA `(.L_x_310) ;  /* 0x000000040058e947 */ /* 0x000fea0003800000 */
[----:B------:R-:W-:-:S04]  /*9bb0*/  LOP3.LUT R19, R19, 0x2, RZ, 0xfc, !PT ;  /* 0x0000000213137812 */ /* 0x000fc800078efcff */
[----:B------:R-:W-:-:S13]  /*9bc0*/  ISETP.NE.AND P0, PT, R19, 0x3, PT ;  /* 0x000000031300780c */ /* 0x000fda0003f05270 */
[----:B------:R-:W-:Y:S05]  /*9bd0*/  @!P0 BRA `(.L_x_311) ;  /* 0x0000000000048947 */ /* 0x000fea0003800000 */
[----:B------:R-:W-:Y:S01]  /*9be0*/  BPT.TRAP 0x1 ;  /* 0x000000040000795c */ /* 0x000fe20000300000 */
.L_x_311:
[----:B------:R-:W0:Y:S01]  /*9bf0*/  S2R R3, SR_CgaCtaId ;  /* 0x0000000000037919 */ /* 0x000e220000008800 */
[----:B------:R-:W-:-:S04]  /*9c00*/  MOV R2, 0x400 ;  /* 0x0000040000027802 */ /* 0x000fc80000000f00 */
[----:B0-----:R-:W-:Y:S02]  /*9c10*/  LEA R3, R3, R2, 0x18 ;  /* 0x0000000203037211 */ /* 0x001fe400078ec0ff */
[----:B------:R-:W-:-:S03]  /*9c20*/  SHF.L.U32 R2, R0, 0x1f, RZ ;  /* 0x0000001f00027819 */ /* 0x000fc600000006ff */
[----:B------:R-:W-:-:S04]  /*9c30*/  VIADD R3, R3, 0x48 ;  /* 0x0000004803037836 */ /* 0x000fc80000000000 */
[C---:B------:R-:W-:Y:S02]  /*9c40*/  IMAD R7, R12.reuse, 0x8, R3 ;  /* 0x000000080c077824 */ /* 0x040fe400078e0203 */
[----:B------:R-:W-:Y:S02]  /*9c50*/  VIADD R12, R12, 0x1 ;  /* 0x000000010c0c7836 */ /* 0x000fe40000000000 */
[----:B------:R-:W0:Y:S03]  /*9c60*/  SYNCS.PHASECHK.TRANS64.TRYWAIT P0, [R7+URZ], R2 ;  /* 0x00000002070075a7 */ /* 0x000e26000800017f */
[----:B------:R-:W-:-:S04]  /*9c70*/  ISETP.NE.AND P1, PT, R12, 0x9, PT ;  /* 0x000000090c00780c */ /* 0x000fc80003f25270 */
[----:B------:R-:W-:Y:S02]  /*9c80*/  SEL R5, RZ, 0x1, P1 ;  /* 0x00000001ff057807 */ /* 0x000fe40000800000 */
[----:B------:R-:W-:Y:S02]  /*9c90*/  SEL R12, R12, RZ, P1 ;  /* 0x000000ff0c0c7207 */ /* 0x000fe40000800000 */
[----:B------:R-:W-:-:S03]  /*9ca0*/  LOP3.LUT R5, R0, R5, RZ, 0x3c, !PT ;  /* 0x0000000500057212 */ /* 0x000fc600078e3cff */
[----:B------:R-:W-:Y:S01]  /*9cb0*/  IMAD R9, R12, 0x8, R3 ;  /* 0x000000080c097824 */ /* 0x000fe200078e0203 */
[----:B------:R-:W-:Y:S01]  /*9cc0*/  SHF.L.U32 R4, R5, 0x1f, RZ ;  /* 0x0000001f05047819 */ /* 0x000fe200000006ff */
[----:B0-----:R-:W-:Y:S06]  /*9cd0*/  @!P0 BRA `(.L_x_312) ;  /* 0x0000000400908947 */ /* 0x001fec0003800000 */
.L_x_328:
[----:B------:R-:W1:Y:S01]  /*9ce0*/  SYNCS.PHASECHK.TRANS64.TRYWAIT P0, [R9+URZ], R4 ;  /* 0x00000004090075a7 */ /* 0x000e62000800017f */
[----:B------:R-:W-:-:S05]  /*9cf0*/  VIADD R0, R12, 0x1 ;  /* 0x000000010c007836 */ /* 0x000fca0000000000 */
[----:B------:R-:W-:-:S04]  /*9d00*/  ISETP.NE.AND P1, PT, R0, 0x9, PT ;  /* 0x000000090000780c */ /* 0x000fc80003f25270 */
[----:B0-----:R-:W-:Y:S02]  /*9d10*/  SEL R2, RZ, 0x1, P1 ;  /* 0x00000001ff027807 */ /* 0x001fe40000800000 */
[----:B------:R-:W-:Y:S02]  /*9d20*/  SEL R0, R0, RZ, P1 ;  /* 0x000000ff00007207 */ /* 0x000fe40000800000 */
[----:B------:R-:W-:-:S03]  /*9d30*/  LOP3.LUT R7, R5, R2, RZ, 0x3c, !PT ;  /* 0x0000000205077212 */ /* 0x000fc600078e3cff */
[----:B------:R-:W-:Y:S01]  /*9d40*/  IMAD R6, R0, 0x8, R3 ;  /* 0x0000000800067824 */ /* 0x000fe200078e0203 */
[----:B------:R-:W-:Y:S01]  /*9d50*/  SHF.L.U32 R5, R7, 0x1f, RZ ;  /* 0x0000001f07057819 */ /* 0x000fe200000006ff */
[----:B-1----:R-:W-:Y:S06]  /*9d60*/  @!P0 BRA `(.L_x_313) ;  /* 0x0000000400808947 */ /* 0x002fec0003800000 */
.L_x_329:
[----:B------:R-:W1:Y:S01]  /*9d70*/  SYNCS.PHASECHK.TRANS64.TRYWAIT P0, [R6+URZ], R5 ;  /* 0x00000005060075a7 */ /* 0x000e62000800017f */
[----:B------:R-:W-:-:S05]  /*9d80*/  VIADD R0, R0, 0x1 ;  /* 0x0000000100007836 */ /* 0x000fca0000000000 */
[----:B------:R-:W-:-:S04]  /*9d90*/  ISETP.NE.AND P1, PT, R0, 0x9, PT ;  /* 0x000000090000780c */ /* 0x000fc80003f25270 */
[----:B------:R-:W-:Y:S02]  /*9da0*/  SEL R2, RZ, 0x1, P1 ;  /* 0x00000001ff027807 */ /* 0x000fe40000800000 */
[----:B------:R-:W-:Y:S02]  /*9db0*/  SEL R0, R0, RZ, P1 ;  /* 0x000000ff00007207 */ /* 0x000fe40000800000 */
[----:B------:R-:W-:-:S03]  /*9dc0*/  LOP3.LUT R7, R7, R2, RZ, 0x3c, !PT ;  /* 0x0000000207077212 */ /* 0x000fc600078e3cff */
[----:B0-----:R-:W-:Y:S01]  /*9dd0*/  IMAD R9, R0, 0x8, R3 ;  /* 0x0000000800097824 */ /* 0x001fe200078e0203 */
[----:B------:R-:W-:Y:S01]  /*9de0*/  SHF.L.U32 R4, R7, 0x1f, RZ ;  /* 0x0000001f07047819 */ /* 0x000fe200000006ff */
[----:B-1----:R-:W-:Y:S06]  /*9df0*/  @!P0 BRA `(.L_x_314) ;  /* 0x0000000400708947 */ /* 0x002fec0003800000 */
.L_x_330:
        /* <DEDUP_REMOVED lines=9> */
.L_x_331:
        /* <DEDUP_REMOVED lines=9> */
.L_x_332:
        /* <DEDUP_REMOVED lines=9> */
.L_x_333:
        /* <DEDUP_REMOVED lines=9> */
.L_x_334:
[----:B------:R-:W1:Y:S01]  /*a040*/  SYNCS.PHASECHK.TRANS64.TRYWAIT P0, [R9+URZ], R4 ;  /* 0x00000004090075a7 */ /* 0x000e62000800017f */
[----:B------:R-:W-:-:S05]  /*a050*/  VIADD R0, R0, 0x1 ;  /* 0x0000000100007836 */ /* 0x000fca0000000000 */
[----:B------:R-:W-:-:S04]  /*a060*/  ISETP.NE.AND P1, PT, R0, 0x9, PT ;  /* 0x000000090000780c */ /* 0x000fc80003f25270 */
[----:B------:R-:W-:Y:S02]  /*a070*/  SEL R2, RZ, 0x1, P1 ;  /* 0x00000001ff027807 */ /* 0x000fe40000800000 */
[----:B------:R-:W-:Y:S02]  /*a080*/  SEL R0, R0, RZ, P1 ;  /* 0x000000ff00007207 */ /* 0x000fe40000800000 */
[----:B------:R-:W-:Y:S01]  /*a090*/  LOP3.LUT R2, R7, R2, RZ, 0x3c, !PT ;  /* 0x0000000207027212 */ /* 0x000fe200078e3cff */
[----:B-1----:R-:W-:Y:S06]  /*a0a0*/  @!P0 BRA `(.L_x_319) ;  /* 0x0000000400288947 */ /* 0x002fec0003800000 */
.L_x_335:
[----:B------:R-:W-:Y:S01]  /*a0b0*/  IMAD R3, R0, 0x8, R3 ;  /* 0x0000000800037824 */ /* 0x000fe200078e0203 */
[----:B------:R-:W-:-:S07]  /*a0c0*/  SHF.L.U32 R0, R2, 0x1f, RZ ;  /* 0x0000001f02007819 */ /* 0x000fce00000006ff */
.L_x_320:
[----:B--2---:R2:W3:Y:S02]  /*a0d0*/  SYNCS.PHASECHK.TRANS64.TRYWAIT P0, [R3+URZ], R0 ;  /* 0x00000000030075a7 */ /* 0x0044e4000800017f */
[----:B---3--:R-:W-:Y:S05]  /*a0e0*/  @!P0 NANOSLEEP.SYNCS 0x989680 ;  /* 0x009896800000895d */ /* 0x008fea0003900000 */
[----:B------:R-:W3:Y:S02]  /*a0f0*/  @!P0 SYNCS.PHASECHK.TRANS64 P0, [R3+URZ], R0 ;  /* 0x00000000030085a7 */ /* 0x000ee4000800007f */
[----:B---3--:R-:W-:Y:S05]  /*a100*/  @!P0 BRA `(.L_x_320) ;  /* 0xfffffffc00f08947 */ /* 0x008fea000383ffff */
.L_x_310:
[----:B------:R-:W-:Y:S05]  /*a110*/  BSYNC B0 ;  /* 0x0000000000007941 */ /* 0x000fea0003800000 */
.L_x_309:
[----:B------:R-:W-:Y:S05]  /*a120*/  EXIT ;  /* 0x000000000000794d */ /* 0x000fea0003800000 */
.L_x_18:
[----:B----4-:R4:W0:Y:S02]  /*a130*/  SYNCS.PHASECHK.TRANS64.TRYWAIT P1, [R3+URZ], R0 ;  /* 0x00000000030075a7 */ /* 0x010824000802017f */
[----:B0-----:R-:W-:Y:S05]  /*a140*/  @!P1 NANOSLEEP.SYNCS 0x989680 ;  /* 0x009896800000995d */ /* 0x001fea0003900000 */
[----:B------:R-:W0:Y:S02]  /*a150*/  @!P1 SYNCS.PHASECHK.TRANS64 P1, [R3+URZ], R0 ;  /* 0x00000000030095a7 */ /* 0x000e24000802007f */
[----:B0-----:R-:W-:Y:S05]  /*a160*/  @!P1 BRA `(.L_x_18) ;  /* 0xfffffffc00f09947 */ /* 0x001fea000383ffff */
[----:B------:R-:W-:Y:S05]  /*a170*/  BRA `(.L_x_17) ;  /* 0xffffff7000707947 */ /* 0x000fea000383ffff */
.L_x_23:
[----:B-1----:R1:W3:Y:S02]  /*a180*/  SYNCS.PHASECHK.TRANS64.TRYWAIT P1, [R5+URZ], R4 ;  /* 0x00000004050075a7 */ /* 0x0022e4000802017f */
[----:B---3--:R-:W-:Y:S05]  /*a190*/  @!P1 NANOSLEEP.SYNCS 0x989680 ;  /* 0x009896800000995d */ /* 0x008fea0003900000 */
[----:B------:R-:W3:Y:S02]  /*a1a0*/  @!P1 SYNCS.PHASECHK.TRANS64 P1, [R5+URZ], R4 ;  /* 0x00000004050095a7 */ /* 0x000ee4000802007f */
[----:B---3--:R-:W-:Y:S05]  /*a1b0*/  @!P1 BRA `(.L_x_23) ;  /* 0xfffffffc00f09947 */ /* 0x008fea000383ffff */
[----:B------:R-:W-:Y:S05]  /*a1c0*/  BRA `(.L_x_22) ;  /* 0xffffff74004c7947 */ /* 0x000fea000383ffff */
.L_x_296:
[----:B------:R-:W-:Y:S01]  /*a1d0*/  BSSY B1, `(.L_x_321) ;  /* 0x0000006000017945 */ /* 0x000fe20003800000 */
[----:B------:R-:W-:-:S07]  /*a1e0*/  IMAD.MOV.U32 R15, RZ, RZ, -0x1 ;  /* 0xffffffffff0f7424 */ /* 0x000fce00078e00ff */
[----:B------:R-:W-:Y:S05]  /*a1f0*/  WARPSYNC.COLLECTIVE R15, `(.L_x_322) ;  /* 0x000000000f0c7348 */ /* 0x000fea0003c00000 */
[----:B------:R-:W-:Y:S02]  /*a200*/  ELECT P6, UR62, PT ;  /* 0x00000000003e782f */ /* 0x000fe400038c0000 */
[----:B------:R-:W-:Y:S01]  /*a210*/  MOV R14, UR62 ;  /* 0x0000003e000e7c02 */ /* 0x000fe20008000f00 */
[----:B------:R-:W-:Y:S10]  /*a220*/  ENDCOLLECTIVE ;  /* 0x000000000000791b */ /* 0x000ff40003800000 */
.L_x_322:
[----:B------:R-:W-:Y:S05]  /*a230*/  BSYNC B1 ;  /* 0x0000000000017941 */ /* 0x000fea0003800000 */
.L_x_321:
[----:B------:R-:W-:Y:S05]  /*a240*/  BRA `(.L_x_323) ;  /* 0xffffffec00987947 */ /* 0x000fea000383ffff */
.L_x_299:
[----:B0-----:R0:W1:Y:S02]  /*a250*/  SYNCS.PHASECHK.TRANS64.TRYWAIT P1, [R14+URZ+0x48], R7 ;  /* 0x000048070e0075a7 */ /* 0x001064000802017f */
[----:B-1----:R-:W-:Y:S05]  /*a260*/  @!P1 NANOSLEEP.SYNCS 0x989680 ;  /* 0x009896800000995d */ /* 0x002fea0003900000 */
[----:B------:R-:W1:Y:S02]  /*a270*/  @!P1 SYNCS.PHASECHK.TRANS64 P1, [R14+URZ+0x48], R7 ;  /* 0x000048070e0095a7 */ /* 0x000e64000802007f */
[----:B-1----:R-:W-:Y:S05]  /*a280*/  @!P1 BRA `(.L_x_299) ;  /* 0xfffffffc00f09947 */ /* 0x002fea000383ffff */
[----:B------:R-:W-:Y:S05]  /*a290*/  BRA `(.L_x_324) ;  /* 0xffffffec00cc7947 */ /* 0x000fea000383ffff */
.L_x_308:
[----:B------:R-:W-:Y:S01]  /*a2a0*/  BSSY B0, `(.L_x_325) ;  /* 0x0000006000007945 */ /* 0x000fe20003800000 */
[----:B------:R-:W-:-:S07]  /*a2b0*/  IMAD.MOV.U32 R15, RZ, RZ, -0x1 ;  /* 0xffffffffff0f7424 */ /* 0x000fce00078e00ff */
[----:B------:R-:W-:Y:S05]  /*a2c0*/  WARPSYNC.COLLECTIVE R15, `(.L_x_326) ;  /* 0x000000000f0c7348 */ /* 0x000fea0003c00000 */
[----:B------:R-:W-:Y:S02]  /*a2d0*/  ELECT P6, UR62, PT ;  /* 0x00000000003e782f */ /* 0x000fe400038c0000 */
[----:B------:R-:W-:Y:S01]  /*a2e0*/  MOV R14, UR62 ;  /* 0x0000003e000e7c02 */ /* 0x000fe20008000f00 */
[----:B------:R-:W-:Y:S10]  /*a2f0*/  ENDCOLLECTIVE ;  /* 0x000000000000791b */ /* 0x000ff40003800000 */
.L_x_326:
[----:B------:R-:W-:Y:S05]  /*a300*/  BSYNC B0 ;  /* 0x0000000000007941 */ /* 0x000fea0003800000 */
.L_x_325:
[----:B------:R-:W-:Y:S05]  /*a310*/  BRA `(.L_x_327) ;  /* 0xfffffff8001c7947 */ /* 0x000fea000383ffff */
.L_x_312:
[----:B0-----:R0:W1:Y:S02]  /*a320*/  SYNCS.PHASECHK.TRANS64.TRYWAIT P0, [R7+URZ], R2 ;  /* 0x00000002070075a7 */ /* 0x001064000800017f */
[----:B-1----:R-:W-:Y:S05]  /*a330*/  @!P0 NANOSLEEP.SYNCS 0x989680 ;  /* 0x009896800000895d */ /* 0x002fea0003900000 */
[----:B------:R-:W1:Y:S02]  /*a340*/  @!P0 SYNCS.PHASECHK.TRANS64 P0, [R7+URZ], R2 ;  /* 0x00000002070085a7 */ /* 0x000e64000800007f */
[----:B-1----:R-:W-:Y:S05]  /*a350*/  @!P0 BRA `(.L_x_312) ;  /* 0xfffffffc00f08947 */ /* 0x002fea000383ffff */
[----:B------:R-:W-:Y:S05]  /*a360*/  BRA `(.L_x_328) ;  /* 0xfffffff8005c7947 */ /* 0x000fea000383ffff */
.L_x_313:
[----:B0-----:R0:W1:Y:S02]  /*a370*/  SYNCS.PHASECHK.TRANS64.TRYWAIT P0, [R9+URZ], R4 ;  /* 0x00000004090075a7 */ /* 0x001064000800017f */
[----:B-1----:R-:W-:Y:S05]  /*a380*/  @!P0 NANOSLEEP.SYNCS 0x989680 ;  /* 0x009896800000895d */ /* 0x002fea0003900000 */
[----:B------:R-:W1:Y:S02]  /*a390*/  @!P0 SYNCS.PHASECHK.TRANS64 P0, [R9+URZ], R4 ;  /* 0x00000004090085a7 */ /* 0x000e64000800007f */
[----:B-1----:R-:W-:Y:S05]  /*a3a0*/  @!P0 BRA `(.L_x_313) ;  /* 0xfffffffc00f08947 */ /* 0x002fea000383ffff */
[----:B------:R-:W-:Y:S05]  /*a3b0*/  BRA `(.L_x_329) ;  /* 0xfffffff8006c7947 */ /* 0x000fea000383ffff */
.L_x_314:
[----:B0-----:R0:W1:Y:S02]  /*a3c0*/  SYNCS.PHASECHK.TRANS64.TRYWAIT P0, [R6+URZ], R5 ;  /* 0x00000005060075a7 */ /* 0x001064000800017f */
[----:B-1----:R-:W-:Y:S05]  /*a3d0*/  @!P0 NANOSLEEP.SYNCS 0x989680 ;  /* 0x009896800000895d */ /* 0x002fea0003900000 */
[----:B------:R-:W1:Y:S02]  /*a3e0*/  @!P0 SYNCS.PHASECHK.TRANS64 P0, [R6+URZ], R5 ;  /* 0x00000005060085a7 */ /* 0x000e64000800007f */
[----:B-1----:R-:W-:Y:S05]  /*a3f0*/  @!P0 BRA `(.L_x_314) ;  /* 0xfffffffc00f08947 */ /* 0x002fea000383ffff */
[----:B------:R-:W-:Y:S05]  /*a400*/  BRA `(.L_x_330) ;  /* 0xfffffff8007c7947 */ /* 0x000fea000383ffff */
.L_x_315:
[----:B0-----:R0:W1:Y:S02]  /*a410*/  SYNCS.PHASECHK.TRANS64.TRYWAIT P0, [R9+URZ], R4 ;  /* 0x00000004090075a7 */ /* 0x001064000800017f */
[----:B-1----:R-:W-:Y:S05]  /*a420*/  @!P0 NANOSLEEP.SYNCS 0x989680 ;  /* 0x009896800000895d */ /* 0x002fea0003900000 */
[----:B------:R-:W1:Y:S02]  /*a430*/  @!P0 SYNCS.PHASECHK.TRANS64 P0, [R9+URZ], R4 ;  /* 0x00000004090085a7 */ /* 0x000e64000800007f */
[----:B-1----:R-:W-:Y:S05]  /*a440*/  @!P0 BRA `(.L_x_315) ;  /* 0xfffffffc00f08947 */ /* 0x002fea000383ffff */
[----:B------:R-:W-:Y:S05]  /*a450*/  BRA `(.L_x_331) ;  /* 0xfffffff8008c7947 */ /* 0x000fea000383ffff */
.L_x_316:
[----:B0-----:R0:W1:Y:S02]  /*a460*/  SYNCS.PHASECHK.TRANS64.TRYWAIT P0, [R6+URZ], R5 ;  /* 0x00000005060075a7 */ /* 0x001064000800017f */
[----:B-1----:R-:W-:Y:S05]  /*a470*/  @!P0 NANOSLEEP.SYNCS 0x989680 ;  /* 0x009896800000895d */ /* 0x002fea0003900000 */
[----:B------:R-:W1:Y:S02]  /*a480*/  @!P0 SYNCS.PHASECHK.TRANS64 P0, [R6+URZ], R5 ;  /* 0x00000005060085a7 */ /* 0x000e64000800007f */
[----:B-1----:R-:W-:Y:S05]  /*a490*/  @!P0 BRA `(.L_x_316) ;  /* 0xfffffffc00f08947 */ /* 0x002fea000383ffff */
[----:B------:R-:W-:Y:S05]  /*a4a0*/  BRA `(.L_x_332) ;  /* 0xfffffff8009c7947 */ /* 0x000fea000383ffff */
.L_x_317:
[----:B0-----:R0:W1:Y:S02]  /*a4b0*/  SYNCS.PHASECHK.TRANS64.TRYWAIT P0, [R9+URZ], R4 ;  /* 0x00000004090075a7 */ /* 0x001064000800017f */
[----:B-1----:R-:W-:Y:S05]  /*a4c0*/  @!P0 NANOSLEEP.SYNCS 0x989680 ;  /* 0x009896800000895d */ /* 0x002fea0003900000 */
[----:B------:R-:W1:Y:S02]  /*a4d0*/  @!P0 SYNCS.PHASECHK.TRANS64 P0, [R9+URZ], R4 ;  /* 0x00000004090085a7 */ /* 0x000e64000800007f */
[----:B-1----:R-:W-:Y:S05]  /*a4e0*/  @!P0 BRA `(.L_x_317) ;  /* 0xfffffffc00f08947 */ /* 0x002fea000383ffff */
[----:B------:R-:W-:Y:S05]  /*a4f0*/  BRA `(.L_x_333) ;  /* 0xfffffff800ac7947 */ /* 0x000fea000383ffff */
.L_x_318:
[----:B0-----:R0:W1:Y:S02]  /*a500*/  SYNCS.PHASECHK.TRANS64.TRYWAIT P0, [R6+URZ], R5 ;  /* 0x00000005060075a7 */ /* 0x001064000800017f */
[----:B-1----:R-:W-:Y:S05]  /*a510*/  @!P0 NANOSLEEP.SYNCS 0x989680 ;  /* 0x009896800000895d */ /* 0x002fea0003900000 */
[----:B------:R-:W1:Y:S02]  /*a520*/  @!P0 SYNCS.PHASECHK.TRANS64 P0, [R6+URZ], R5 ;  /* 0x00000005060085a7 */ /* 0x000e64000800007f */
[----:B-1----:R-:W-:Y:S05]  /*a530*/  @!P0 BRA `(.L_x_318) ;  /* 0xfffffffc00f08947 */ /* 0x002fea000383ffff */
[----:B------:R-:W-:Y:S05]  /*a540*/  BRA `(.L_x_334) ;  /* 0xfffffff800bc7947 */ /* 0x000fea000383ffff */
.L_x_319:
[----:B-1----:R1:W2:Y:S02]  /*a550*/  SYNCS.PHASECHK.TRANS64.TRYWAIT P0, [R9+URZ], R4 ;  /* 0x00000004090075a7 */ /* 0x0022a4000800017f */
[----:B--2---:R-:W-:Y:S05]  /*a560*/  @!P0 NANOSLEEP.SYNCS 0x989680 ;  /* 0x009896800000895d */ /* 0x004fea0003900000 */
[----:B------:R-:W2:Y:S02]  /*a570*/  @!P0 SYNCS.PHASECHK.TRANS64 P0, [R9+URZ], R4 ;  /* 0x00000004090085a7 */ /* 0x000ea4000800007f */
[----:B--2---:R-:W-:Y:S05]  /*a580*/  @!P0 BRA `(.L_x_319) ;  /* 0xfffffffc00f08947 */ /* 0x004fea000383ffff */
[----:B------:R-:W-:Y:S05]  /*a590*/  BRA `(.L_x_335) ;  /* 0xfffffff800c47947 */ /* 0x000fea000383ffff */
.L_x_336:
[----:B------:R-:W-:-:S00]  /*a5a0*/  BRA `(.L_x_336) ;  /* 0xfffffffc00fc7947 */ /* 0x000fc0000383ffff */
[----:B------:R-:W-:-:S00]  /*a5b0*/  NOP ;  /* 0x0000000000007918 */ /* 0x000fc00000000000 */
        /* <DEDUP_REMOVED lines=12> */
.L_x_337:


//--------------------- .nv.global.init           --------------------------
	.section	.nv.global.init,"aw",@progbits
.nv.global.init:
	.type		$str$22,@object
	.size		$str$22,($str$23 - $str$22)
$str$22:
        /*0000*/ 	.byte	0x6b, 0x5f, 0x74, 0x69, 0x6c, 0x65, 0x5f, 0x63, 0x6f, 0x75, 0x6e, 0x74, 0x20, 0x3e, 0x3d, 0x20
        /*0010*/ 	.byte	0x31, 0x00
	.type		$str$23,@object
	.size		$str$23,(__unnamed_1 - $str$23)
$str$23:
        /*0012*/ 	.byte	0x2f, 0x74, 0x6d, 0x70, 0x2f, 0x63, 0x75, 0x74, 0x6c, 0x61, 0x73, 0x73, 0x5f, 0x73, 0x77, 0x65
        /*0022*/ 	.byte	0x65, 0x70, 0x5f, 0x73, 0x72, 0x63, 0x2f, 0x69, 0x6e, 0x63, 0x6c, 0x75, 0x64, 0x65, 0x2f, 0x63
        /*0032*/ 	.byte	0x75, 0x74, 0x6c, 0x61, 0x73, 0x73, 0x2f, 0x67, 0x65, 0x6d, 0x6d, 0x2f, 0x63, 0x6f, 0x6c, 0x6c
        /*0042*/ 	.byte	0x65, 0x63, 0x74, 0x69, 0x76, 0x65, 0x2f, 0x73, 0x6d, 0x39, 0x30, 0x5f, 0x6d, 0x6d, 0x61, 0x5f
        /*0052*/ 	.byte	0x74, 0x6d, 0x61, 0x5f, 0x67, 0x6d, 0x6d, 0x61, 0x5f, 0x73, 0x73, 0x5f, 0x77, 0x61, 0x72, 0x70
        /*0062*/ 	.byte	0x73, 0x70, 0x65, 0x63, 0x69, 0x61, 0x6c, 0x69, 0x7a, 0x65, 0x64, 0x2e, 0x68, 0x70, 0x70, 0x00
	.type		__unnamed_1,@object
	.size		__unnamed_1,(.L_0 - __unnamed_1)
__unnamed_1:
        /*0072*/ 	.byte	0x76, 0x6f, 0x69, 0x64, 0x20, 0x63, 0x75, 0x74, 0x6c, 0x61, 0x73, 0x73, 0x3a, 0x3a, 0x67, 0x65
        /* <DEDUP_REMOVED lines=172> */
        /*0b42*/ 	.byte	0x00
.L_0:


//--------------------- .nv.shared._ZN7cutlass13device_kernelINS_4gemm6kernel13GemmUniversalIN4cute5tupleIJiiiiEEENS1_10collective13CollectiveMmaINS1_34MainloopSm90TmaGmmaWarpSpecializedILi9ENS5_IJNS4_1CILi1EEESB_SB_EEENS1_35KernelTmaWarpSpecializedCooperativeEEENS5_IJNSA_ILi256EEENSA_ILi128EEENSA_ILi64EEEEEEaNS5_IJlSB_lEEEaSJ_NS4_8TiledMMAINS4_8MMA_AtomIJNS4_4SM904GMMA27MMA_64x128x32_S32S8S8_SS_TNEEEENS4_6LayoutINS5_IJNSA_ILi2EEESB_SB_EEENS5_IJSB_NSA_ILi0EEEST_EEEEENS5_IJNS4_10UnderscoreESW_SW_EEEEENS4_13SM90_TMA_LOADENS4_14ComposedLayoutINS4_7SwizzleILi2ELi4ELi3EEENS4_18smem_ptr_flag_bitsILi8EEENSQ_INS5_IJNSA_ILi8EEESH_EEENS5_IJSH_SB_EEEEEEEvNS4_8identityESZ_S19_vS1A_EENS_8epilogue10collective6detail29Sm90TmaWarpSpecializedAdapterINS1D_15DefaultEpilogueIaSJ_SJ_NS1C_6thread17LinearCombinationIaLi1EiiLNS1H_9ScaleType4KindE0ELNS_15FloatRoundStyleE2EaEENS1_15EpilogueDefaultEEEEEvvEEEEvNT_6ParamsE --------------------------
	.section	.nv.shared._ZN7cutlass13device_kernelINS_4gemm6kernel13GemmUniversalIN4cute5tupleIJiiiiEEENS1_10collective13CollectiveMmaINS1_34MainloopSm90TmaGmmaWarpSpecializedILi9ENS5_IJNS4_1CILi1EEESB_SB_EEENS1_35KernelTmaWarpSpecializedCooperativeEEENS5_IJNSA_ILi256EEENSA_ILi128EEENSA_ILi64EEEEEEaNS5_IJlSB_lEEEaSJ_NS4_8TiledMMAINS4_8MMA_AtomIJNS4_4SM904GMMA27MMA_64x128x32_S32S8S8_SS_TNEEEENS4_6LayoutINS5_IJNSA_ILi2EEESB_SB_EEENS5_IJSB_NSA_ILi0EEEST_EEEEENS5_IJNS4_10UnderscoreESW_SW_EEEEENS4_13SM90_TMA_LOADENS4_14ComposedLayoutINS4_7SwizzleILi2ELi4ELi3EEENS4_18smem_ptr_flag_bitsILi8EEENSQ_INS5_IJNSA_ILi8EEESH_EEENS5_IJSH_SB_EEEEEEEvNS4_8identityESZ_S19_vS1A_EENS_8epilogue10collective6detail29Sm90TmaWarpSpecializedAdapterINS1D_15DefaultEpilogueIaSJ_SJ_NS1C_6thread17LinearCombinationIaLi1EiiLNS1H_9ScaleType4KindE0ELNS_15FloatRoundStyleE2EaEENS1_15EpilogueDefaultEEEEEvvEEEEvNT_6ParamsE,"aw",@nobits
	.sectionflags	@""
	.align	16
	.zero		1024


//--------------------- .nv.shared.reserved.0     --------------------------
	.section	.nv.shared.reserved.0,"aw",@nobits
	.weak		__nv_reservedSMEM_offset_0_alias
	.size		__nv_reservedSMEM_offset_0_alias, 0, 0
	.other		__nv_reservedSMEM_offset_0_alias,@"STO_CUDA_RESERVED_SHARED STV_DEFAULT"
__nv_reservedSMEM_offset_0_alias:
	.zero		0


//--------------------- .nv.global                --------------------------
	.section	.nv.global,"aw",@nobits
.nv.global:
	.type		_ZN40_INTERNAL_98df9e7e_4_k_cu_a2675d38_352974cute1_E,@object
	.size		_ZN40_INTERNAL_98df9e7e_4_k_cu_a2675d38_352974cute1_E,(_ZN40_INTERNAL_98df9e7e_4_k_cu_a2675d38_352974cuda3std3__45__cpo6cbeginE - _ZN40_INTERNAL_98df9e7e_4_k_cu_a2675d38_352974cute1_E)
_ZN40_INTERNAL_98df9e7e_4_k_cu_a2675d38_352974cute1_E:
	.zero		1
	.type		_ZN40_INTERNAL_98df9e7e_4_k_cu_a2675d38_352974cuda3std3__45__cpo6cbeginE,@object
	.size		_ZN40_INTERNAL_98df9e7e_4_k_cu_a2675d38_352974cuda3std3__45__cpo6cbeginE,(_ZN40_INTERNAL_98df9e7e_4_k_cu_a2675d38_352974cuda3std3__48in_placeE - _ZN40_INTERNAL_98df9e7e_4_k_cu_a2675d38_352974cuda3std3__45__cpo6cbeginE)
_ZN40_INTERNAL_98df9e7e_4_k_cu_a2675d38_352974cuda3std3__45__cpo6cbeginE:
	.zero		1
	.type		_ZN40_INTERNAL_98df9e7e_4_k_cu_a2675d38_352974cuda3std3__48in_placeE,@object
	.size		_ZN40_INTERNAL_98df9e7e_4_k_cu_a2675d38_352974cuda3std3__48in_placeE,(_ZN40_INTERNAL_98df9e7e_4_k_cu_a2675d38_352974cuda3std6ranges3__45__cpo9iter_moveE - _ZN40_INTERNAL_98df9e7e_4_k_cu_a2675d38_352974cuda3std3__48in_placeE)
_ZN40_INTERNAL_98df9e7e_4_k_cu_a2675d38_352974cuda3std3__48in_placeE:
	.zero		1
	.type		_ZN40_INTERNAL_98df9e7e_4_k_cu_a2675d38_352974cuda3std6ranges3__45__cpo9iter_moveE,@object
	.size		_ZN40_INTERNAL_98df9e7e_4_k_cu_a2675d38_352974cuda3std6ranges3__45__cpo9iter_moveE,(_ZN40_INTERNAL_98df9e7e_4_k_cu_a2675d38_352974cuda3std3__45__cpo5beginE - _ZN40_INTERNAL_98df9e7e_4_k_cu_a2675d38_352974cuda3std6ranges3__45__cpo9iter_moveE)
_ZN40_INTERNAL_98df9e7e_4_k_cu_a2675d38_352974cuda3std6ranges3__45__cpo9iter_moveE:
	.zero		1
	.type		_ZN40_INTERNAL_98df9e7e_4_k_cu_a2675d38_352974cuda3std3__45__cpo5beginE,@object
	.size		_ZN40_INTERNAL_98df9e7e_4_k_cu_a2675d38_352974cuda3std3__45__cpo5beginE,(_ZN40_INTERNAL_98df9e7e_4_k_cu_a2675d38_352974cuda3std3__442_GLOBAL__N__98df9e7e_4_k_cu_a2675d38_352976ignoreE - _ZN40_INTERNAL_98df9e7e_4_k_cu_a2675d38_352974cuda3std3__45__cpo5beginE)
_ZN40_INTERNAL_98df9e7e_4_k_cu_a2675d38_352974cuda3std3__45__cpo5beginE:
	.zero		1
	.type		_ZN40_INTERNAL_98df9e7e_4_k_cu_a2675d38_352974cuda3std3__442_GLOBAL__N__98df9e7e_4_k_cu_a2675d38_352976ignoreE,@object
	.size		_ZN40_INTERNAL_98df9e7e_4_k_cu_a2675d38_352974cuda3std3__442_GLOBAL__N__98df9e7e_4_k_cu_a2675d38_352976ignoreE,(_ZN40_INTERNAL_98df9e7e_4_k_cu_a2675d38_352974cute7productE - _ZN40_INTERNAL_98df9e7e_4_k_cu_a2675d38_352974cuda3std3__442_GLOBAL__N__98df9e7e_4_k_cu_a2675d38_352976ignoreE)
_ZN40_INTERNAL_98df9e7e_4_k_cu_a2675d38_352974cuda3std3__442_GLOBAL__N__98df9e7e_4_k_cu_a2675d38_352976ignoreE:
	.zero		1
	.type		_ZN40_INTERNAL_98df9e7e_4_k_cu_a2675d38_352974cute7productE,@object
	.size		_ZN40_INTERNAL_98df9e7e_4_k_cu_a2675d38_352974cute7productE,(_ZN40_INTERNAL_98df9e7e_4_k_cu_a2675d38_352974cuda3std3__45__cpo3endE - _ZN40_INTERNAL_98df9e7e_4_k_cu_a2675d38_352974cute7productE)
_ZN40_INTERNAL_98df9e7e_4_k_cu_a2675d38_352974cute7productE:
	.zero		1
	.type		_ZN40_INTERNAL_98df9e7e_4_k_cu_a2675d38_352974cuda3std3__45__cpo3endE,@object
	.size		_ZN40_INTERNAL_98df9e7e_4_k_cu_a2675d38_352974cuda3std3__45__cpo3endE,(_ZN40_INTERNAL_98df9e7e_4_k_cu_a2675d38_352974cuda3std3__419piecewise_constructE - _ZN40_INTERNAL_98df9e7e_4_k_cu_a2675d38_352974cuda3std3__45__cpo3endE)
_ZN40_INTERNAL_98df9e7e_4_k_cu_a2675d38_352974cuda3std3__45__cpo3endE:
	.zero		1
	.type		_ZN40_INTERNAL_98df9e7e_4_k_cu_a2675d38_352974cuda3std3__419piecewise_constructE,@object
	.size		_ZN40_INTERNAL_98df9e7e_4_k_cu_a2675d38_352974cuda3std3__419piecewise_constructE,(_ZN40_INTERNAL_98df9e7e_4_k_cu_a2675d38_352974cuda3std3__45__cpo4cendE - _ZN40_INTERNAL_98df9e7e_4_k_cu_a2675d38_352974cuda3std3__419piecewise_constructE)
_ZN40_INTERNAL_98df9e7e_4_k_cu_a2675d38_352974cuda3std3__419piecewise_constructE:
	.zero		1
	.type		_ZN40_INTERNAL_98df9e7e_4_k_cu_a2675d38_352974cuda3std3__45__cpo4cendE,@object
	.size		_ZN40_INTERNAL_98df9e7e_4_k_cu_a2675d38_352974cuda3std3__45__cpo4cendE,(_ZN40_INTERNAL_98df9e7e_4_k_cu_a2675d38_352974cuda3std6ranges3__45__cpo4swapE - _ZN40_INTERNAL_98df9e7e_4_k_cu_a2675d38_352974cuda3std3__45__cpo4cendE)
_ZN40_INTERNAL_98df9e7e_4_k_cu_a2675d38_352974cuda3std3__45__cpo4cendE:
	.zero		1
	.type		_ZN40_INTERNAL_98df9e7e_4_k_cu_a2675d38_352974cuda3std6ranges3__45__cpo4swapE,@object
	.size		_ZN40_INTERNAL_98df9e7e_4_k_cu_a2675d38_352974cuda3std6ranges3__45__cpo4swapE,(.L_8 - _ZN40_INTERNAL_98df9e7e_4_k_cu_a2675d38_352974cuda3std6ranges3__45__cpo4swapE)
_ZN40_INTERNAL_98df9e7e_4_k_cu_a2675d38_352974cuda3std6ranges3__45__cpo4swapE:
	.zero		1
.L_8:


//--------------------- .nv.constant0._ZN7cutlass13device_kernelINS_4gemm6kernel13GemmUniversalIN4cute5tupleIJiiiiEEENS1_10collective13CollectiveMmaINS1_34MainloopSm90TmaGmmaWarpSpecializedILi9ENS5_IJNS4_1CILi1EEESB_SB_EEENS1_35KernelTmaWarpSpecializedCooperativeEEENS5_IJNSA_ILi256EEENSA_ILi128EEENSA_ILi64EEEEEEaNS5_IJlSB_lEEEaSJ_NS4_8TiledMMAINS4_8MMA_AtomIJNS4_4SM904GMMA27MMA_64x128x32_S32S8S8_SS_TNEEEENS4_6LayoutINS5_IJNSA_ILi2EEESB_SB_EEENS5_IJSB_NSA_ILi0EEEST_EEEEENS5_IJNS4_10UnderscoreESW_SW_EEEEENS4_13SM90_TMA_LOADENS4_14ComposedLayoutINS4_7SwizzleILi2ELi4ELi3EEENS4_18smem_ptr_flag_bitsILi8EEENSQ_INS5_IJNSA_ILi8EEESH_EEENS5_IJSH_SB_EEEEEEEvNS4_8identityESZ_S19_vS1A_EENS_8epilogue10collective6detail29Sm90TmaWarpSpecializedAdapterINS1D_15DefaultEpilogueIaSJ_SJ_NS1C_6thread17LinearCombinationIaLi1EiiLNS1H_9ScaleType4KindE0ELNS_15FloatRoundStyleE2EaEENS1_15EpilogueDefaultEEEEEvvEEEEvNT_6ParamsE --------------------------
	.section	.nv.constant0._ZN7cutlass13device_kernelINS_4gemm6kernel13GemmUniversalIN4cute5tupleIJiiiiEEENS1_10collective13CollectiveMmaINS1_34MainloopSm90TmaGmmaWarpSpecializedILi9ENS5_IJNS4_1CILi1EEESB_SB_EEENS1_35KernelTmaWarpSpecializedCooperativeEEENS5_IJNSA_ILi256EEENSA_ILi128EEENSA_ILi64EEEEEEaNS5_IJlSB_lEEEaSJ_NS4_8TiledMMAINS4_8MMA_AtomIJNS4_4SM904GMMA27MMA_64x128x32_S32S8S8_SS_TNEEEENS4_6LayoutINS5_IJNSA_ILi2EEESB_SB_EEENS5_IJSB_NSA_ILi0EEEST_EEEEENS5_IJNS4_10UnderscoreESW_SW_EEEEENS4_13SM90_TMA_LOADENS4_14ComposedLayoutINS4_7SwizzleILi2ELi4ELi3EEENS4_18smem_ptr_flag_bitsILi8EEENSQ_INS5_IJNSA_ILi8EEESH_EEENS5_IJSH_SB_EEEEEEEvNS4_8identityESZ_S19_vS1A_EENS_8epilogue10collective6detail29Sm90TmaWarpSpecializedAdapterINS1D_15DefaultEpilogueIaSJ_SJ_NS1C_6thread17LinearCombinationIaLi1EiiLNS1H_9ScaleType4KindE0ELNS_15FloatRoundStyleE2EaEENS1_15EpilogueDefaultEEEEEvvEEEEvNT_6ParamsE,"a",@progbits
	.sectionflags	@""
	.align	4
.nv.constant0._ZN7cutlass13device_kernelINS_4gemm6kernel13GemmUniversalIN4cute5tupleIJiiiiEEENS1_10collective13CollectiveMmaINS1_34MainloopSm90TmaGmmaWarpSpecializedILi9ENS5_IJNS4_1CILi1EEESB_SB_EEENS1_35KernelTmaWarpSpecializedCooperativeEEENS5_IJNSA_ILi256EEENSA_ILi128EEENSA_ILi64EEEEEEaNS5_IJlSB_lEEEaSJ_NS4_8TiledMMAINS4_8MMA_AtomIJNS4_4SM904GMMA27MMA_64x128x32_S32S8S8_SS_TNEEEENS4_6LayoutINS5_IJNSA_ILi2EEESB_SB_EEENS5_IJSB_NSA_ILi0EEEST_EEEEENS5_IJNS4_10UnderscoreESW_SW_EEEEENS4_13SM90_TMA_LOADENS4_14ComposedLayoutINS4_7SwizzleILi2ELi4ELi3EEENS4_18smem_ptr_flag_bitsILi8EEENSQ_INS5_IJNSA_ILi8EEESH_EEENS5_IJSH_SB_EEEEEEEvNS4_8identityESZ_S19_vS1A_EENS_8epilogue10collective6detail29Sm90TmaWarpSpecializedAdapterINS1D_15DefaultEpilogueIaSJ_SJ_NS1C_6thread17LinearCombinationIaLi1EiiLNS1H_9ScaleType4KindE0ELNS_15FloatRoundStyleE2EaEENS1_15EpilogueDefaultEEEEEvvEEEEvNT_6ParamsE:
	.zero		1664


//--------------------- SYMBOLS --------------------------

	.type		.nv.reservedSmem.offset0,@object
	.size		.nv.reservedSmem.offset0,0x4
	.type		__assertfail,@function
